//
// Generated by NVIDIA NVVM Compiler
//
// Compiler Build ID: CL-36424714
// Cuda compilation tools, release 13.0, V13.0.88
// Based on NVVM 20.0.0
//

.version 9.0
.target sm_100
.address_size 64

	// .globl	rmsprop_update_f32

.visible .entry rmsprop_update_f32(
	.param .u64 .ptr .align 1 rmsprop_update_f32_param_0,
	.param .u64 .ptr .align 1 rmsprop_update_f32_param_1,
	.param .u64 .ptr .align 1 rmsprop_update_f32_param_2,
	.param .u64 .ptr .align 1 rmsprop_update_f32_param_3,
	.param .f32 rmsprop_update_f32_param_4,
	.param .f32 rmsprop_update_f32_param_5,
	.param .f32 rmsprop_update_f32_param_6,
	.param .f32 rmsprop_update_f32_param_7,
	.param .f32 rmsprop_update_f32_param_8,
	.param .u32 rmsprop_update_f32_param_9
)
{
	.reg .pred 	%p<11>;
	.reg .b32 	%r<20>;
	.reg .b32 	%f<58>;
	.reg .b64 	%rd<27>;

	ld.param.u64 	%rd6, [rmsprop_update_f32_param_0];
	ld.param.u64 	%rd7, [rmsprop_update_f32_param_1];
	ld.param.u64 	%rd8, [rmsprop_update_f32_param_2];
	ld.param.u64 	%rd5, [rmsprop_update_f32_param_3];
	ld.param.f32 	%f2, [rmsprop_update_f32_param_4];
	ld.param.f32 	%f3, [rmsprop_update_f32_param_5];
	ld.param.f32 	%f4, [rmsprop_update_f32_param_6];
	ld.param.f32 	%f5, [rmsprop_update_f32_param_7];
	ld.param.f32 	%f6, [rmsprop_update_f32_param_8];
	ld.param.u32 	%r11, [rmsprop_update_f32_param_9];
	cvta.to.global.u64 	%rd1, %rd5;
	cvta.to.global.u64 	%rd2, %rd8;
	cvta.to.global.u64 	%rd3, %rd6;
	cvta.to.global.u64 	%rd4, %rd7;
	mov.u32 	%r12, %ctaid.x;
	mov.u32 	%r13, %ntid.x;
	mov.u32 	%r14, %tid.x;
	mad.lo.s32 	%r17, %r12, %r13, %r14;
	mov.u32 	%r15, %nctaid.x;
	mul.lo.s32 	%r2, %r13, %r15;
	setp.ge.s32 	%p1, %r17, %r11;
	@%p1 bra 	$L__BB0_8;
	mov.f32 	%f7, 0f3F800000;
	sub.f32 	%f1, %f7, %f3;
	setp.leu.f32 	%p2, %f6, 0f00000000;
	setp.eq.s64 	%p3, %rd5, 0;
	or.pred  	%p4, %p3, %p2;
	@%p4 bra 	$L__BB0_5;
	setp.gt.f32 	%p8, %f5, 0f00000000;
	@%p8 bra 	$L__BB0_3;
	bra.uni 	$L__BB0_4;
$L__BB0_3:
	mul.wide.s32 	%rd22, %r17, 4;
	add.s64 	%rd23, %rd1, %rd22;
	add.s64 	%rd24, %rd2, %rd22;
	add.s64 	%rd25, %rd3, %rd22;
	add.s64 	%rd26, %rd4, %rd22;
	ld.global.nc.f32 	%f44, [%rd26];
	ld.global.f32 	%f45, [%rd25];
	fma.rn.f32 	%f46, %f5, %f45, %f44;
	ld.global.f32 	%f47, [%rd24];
	mul.f32 	%f48, %f1, %f46;
	mul.f32 	%f49, %f46, %f48;
	fma.rn.f32 	%f50, %f3, %f47, %f49;
	st.global.f32 	[%rd24], %f50;
	sqrt.rn.f32 	%f51, %f50;
	add.f32 	%f52, %f4, %f51;
	div.rn.f32 	%f53, %f46, %f52;
	ld.global.f32 	%f54, [%rd23];
	fma.rn.f32 	%f55, %f6, %f54, %f53;
	st.global.f32 	[%rd23], %f55;
	mul.f32 	%f56, %f2, %f55;
	sub.f32 	%f57, %f45, %f56;
	st.global.f32 	[%rd25], %f57;
	add.s32 	%r17, %r17, %r2;
	setp.lt.s32 	%p10, %r17, %r11;
	@%p10 bra 	$L__BB0_3;
	bra.uni 	$L__BB0_8;
$L__BB0_4:
	mul.wide.s32 	%rd17, %r17, 4;
	add.s64 	%rd18, %rd3, %rd17;
	add.s64 	%rd19, %rd1, %rd17;
	add.s64 	%rd20, %rd2, %rd17;
	add.s64 	%rd21, %rd4, %rd17;
	ld.global.nc.f32 	%f31, [%rd21];
	ld.global.f32 	%f32, [%rd20];
	mul.f32 	%f33, %f1, %f31;
	mul.f32 	%f34, %f31, %f33;
	fma.rn.f32 	%f35, %f3, %f32, %f34;
	st.global.f32 	[%rd20], %f35;
	sqrt.rn.f32 	%f36, %f35;
	add.f32 	%f37, %f4, %f36;
	div.rn.f32 	%f38, %f31, %f37;
	ld.global.f32 	%f39, [%rd19];
	fma.rn.f32 	%f40, %f6, %f39, %f38;
	st.global.f32 	[%rd19], %f40;
	mul.f32 	%f41, %f2, %f40;
	ld.global.f32 	%f42, [%rd18];
	sub.f32 	%f43, %f42, %f41;
	st.global.f32 	[%rd18], %f43;
	add.s32 	%r17, %r17, %r2;
	setp.lt.s32 	%p9, %r17, %r11;
	@%p9 bra 	$L__BB0_4;
	bra.uni 	$L__BB0_8;
$L__BB0_5:
	setp.gt.f32 	%p5, %f5, 0f00000000;
	@%p5 bra 	$L__BB0_6;
	bra.uni 	$L__BB0_7;
$L__BB0_6:
	mul.wide.s32 	%rd13, %r17, 4;
	add.s64 	%rd14, %rd2, %rd13;
	add.s64 	%rd15, %rd3, %rd13;
	add.s64 	%rd16, %rd4, %rd13;
	ld.global.nc.f32 	%f19, [%rd16];
	ld.global.f32 	%f20, [%rd15];
	fma.rn.f32 	%f21, %f5, %f20, %f19;
	ld.global.f32 	%f22, [%rd14];
	mul.f32 	%f23, %f1, %f21;
	mul.f32 	%f24, %f21, %f23;
	fma.rn.f32 	%f25, %f3, %f22, %f24;
	st.global.f32 	[%rd14], %f25;
	sqrt.rn.f32 	%f26, %f25;
	add.f32 	%f27, %f4, %f26;
	div.rn.f32 	%f28, %f21, %f27;
	mul.f32 	%f29, %f2, %f28;
	sub.f32 	%f30, %f20, %f29;
	st.global.f32 	[%rd15], %f30;
	add.s32 	%r17, %r17, %r2;
	setp.lt.s32 	%p7, %r17, %r11;
	@%p7 bra 	$L__BB0_6;
	bra.uni 	$L__BB0_8;
$L__BB0_7:
	mul.wide.s32 	%rd9, %r17, 4;
	add.s64 	%rd10, %rd3, %rd9;
	add.s64 	%rd11, %rd2, %rd9;
	add.s64 	%rd12, %rd4, %rd9;
	ld.global.nc.f32 	%f8, [%rd12];
	ld.global.f32 	%f9, [%rd11];
	mul.f32 	%f10, %f1, %f8;
	mul.f32 	%f11, %f8, %f10;
	fma.rn.f32 	%f12, %f3, %f9, %f11;
	st.global.f32 	[%rd11], %f12;
	sqrt.rn.f32 	%f13, %f12;
	add.f32 	%f14, %f4, %f13;
	div.rn.f32 	%f15, %f8, %f14;
	mul.f32 	%f16, %f2, %f15;
	ld.global.f32 	%f17, [%rd10];
	sub.f32 	%f18, %f17, %f16;
	st.global.f32 	[%rd10], %f18;
	add.s32 	%r17, %r17, %r2;
	setp.lt.s32 	%p6, %r17, %r11;
	@%p6 bra 	$L__BB0_7;
$L__BB0_8:
	ret;

}
	// .globl	rmsprop_update_f64
.visible .entry rmsprop_update_f64(
	.param .u64 .ptr .align 1 rmsprop_update_f64_param_0,
	.param .u64 .ptr .align 1 rmsprop_update_f64_param_1,
	.param .u64 .ptr .align 1 rmsprop_update_f64_param_2,
	.param .u64 .ptr .align 1 rmsprop_update_f64_param_3,
	.param .f64 rmsprop_update_f64_param_4,
	.param .f64 rmsprop_update_f64_param_5,
	.param .f64 rmsprop_update_f64_param_6,
	.param .f64 rmsprop_update_f64_param_7,
	.param .f64 rmsprop_update_f64_param_8,
	.param .u32 rmsprop_update_f64_param_9
)
{
	.reg .pred 	%p<11>;
	.reg .b32 	%r<20>;
	.reg .b64 	%rd<31>;
	.reg .b64 	%fd<69>;

	ld.param.u64 	%rd5, [rmsprop_update_f64_param_0];
	ld.param.u64 	%rd6, [rmsprop_update_f64_param_1];
	ld.param.u64 	%rd7, [rmsprop_update_f64_param_2];
	ld.param.f64 	%fd2, [rmsprop_update_f64_param_4];
	ld.param.f64 	%fd3, [rmsprop_update_f64_param_5];
	ld.param.u32 	%r11, [rmsprop_update_f64_param_9];
	cvta.to.global.u64 	%rd1, %rd7;
	cvta.to.global.u64 	%rd2, %rd5;
	cvta.to.global.u64 	%rd3, %rd6;
	mov.u32 	%r12, %ctaid.x;
	mov.u32 	%r13, %ntid.x;
	mov.u32 	%r14, %tid.x;
	mad.lo.s32 	%r17, %r12, %r13, %r14;
	mov.u32 	%r15, %nctaid.x;
	mul.lo.s32 	%r2, %r13, %r15;
	setp.ge.s32 	%p1, %r17, %r11;
	@%p1 bra 	$L__BB1_8;
	ld.param.f64 	%fd66, [rmsprop_update_f64_param_8];
	ld.param.u64 	%rd28, [rmsprop_update_f64_param_3];
	mov.f64 	%fd7, 0d3FF0000000000000;
	sub.f64 	%fd1, %fd7, %fd3;
	setp.leu.f64 	%p2, %fd66, 0d0000000000000000;
	setp.eq.s64 	%p3, %rd28, 0;
	or.pred  	%p4, %p3, %p2;
	@%p4 bra 	$L__BB1_5;
	ld.param.f64 	%fd64, [rmsprop_update_f64_param_7];
	setp.gt.f64 	%p8, %fd64, 0d0000000000000000;
	@%p8 bra 	$L__BB1_3;
	bra.uni 	$L__BB1_4;
$L__BB1_3:
	ld.param.f64 	%fd68, [rmsprop_update_f64_param_8];
	ld.param.f64 	%fd65, [rmsprop_update_f64_param_7];
	ld.param.f64 	%fd61, [rmsprop_update_f64_param_6];
	ld.param.u64 	%rd30, [rmsprop_update_f64_param_3];
	mul.wide.s32 	%rd22, %r17, 8;
	cvta.to.global.u64 	%rd23, %rd30;
	add.s64 	%rd24, %rd23, %rd22;
	add.s64 	%rd25, %rd1, %rd22;
	add.s64 	%rd26, %rd2, %rd22;
	add.s64 	%rd27, %rd3, %rd22;
	ld.global.nc.f64 	%fd44, [%rd27];
	ld.global.f64 	%fd45, [%rd26];
	fma.rn.f64 	%fd46, %fd65, %fd45, %fd44;
	ld.global.f64 	%fd47, [%rd25];
	mul.f64 	%fd48, %fd1, %fd46;
	mul.f64 	%fd49, %fd46, %fd48;
	fma.rn.f64 	%fd50, %fd3, %fd47, %fd49;
	st.global.f64 	[%rd25], %fd50;
	sqrt.rn.f64 	%fd51, %fd50;
	add.f64 	%fd52, %fd61, %fd51;
	div.rn.f64 	%fd53, %fd46, %fd52;
	ld.global.f64 	%fd54, [%rd24];
	fma.rn.f64 	%fd55, %fd68, %fd54, %fd53;
	st.global.f64 	[%rd24], %fd55;
	mul.f64 	%fd56, %fd2, %fd55;
	sub.f64 	%fd57, %fd45, %fd56;
	st.global.f64 	[%rd26], %fd57;
	add.s32 	%r17, %r17, %r2;
	setp.lt.s32 	%p10, %r17, %r11;
	@%p10 bra 	$L__BB1_3;
	bra.uni 	$L__BB1_8;
$L__BB1_4:
	ld.param.f64 	%fd67, [rmsprop_update_f64_param_8];
	ld.param.f64 	%fd60, [rmsprop_update_f64_param_6];
	ld.param.u64 	%rd29, [rmsprop_update_f64_param_3];
	mul.wide.s32 	%rd16, %r17, 8;
	add.s64 	%rd17, %rd2, %rd16;
	cvta.to.global.u64 	%rd18, %rd29;
	add.s64 	%rd19, %rd18, %rd16;
	add.s64 	%rd20, %rd1, %rd16;
	add.s64 	%rd21, %rd3, %rd16;
	ld.global.nc.f64 	%fd31, [%rd21];
	ld.global.f64 	%fd32, [%rd20];
	mul.f64 	%fd33, %fd1, %fd31;
	mul.f64 	%fd34, %fd31, %fd33;
	fma.rn.f64 	%fd35, %fd3, %fd32, %fd34;
	st.global.f64 	[%rd20], %fd35;
	sqrt.rn.f64 	%fd36, %fd35;
	add.f64 	%fd37, %fd60, %fd36;
	div.rn.f64 	%fd38, %fd31, %fd37;
	ld.global.f64 	%fd39, [%rd19];
	fma.rn.f64 	%fd40, %fd67, %fd39, %fd38;
	st.global.f64 	[%rd19], %fd40;
	mul.f64 	%fd41, %fd2, %fd40;
	ld.global.f64 	%fd42, [%rd17];
	sub.f64 	%fd43, %fd42, %fd41;
	st.global.f64 	[%rd17], %fd43;
	add.s32 	%r17, %r17, %r2;
	setp.lt.s32 	%p9, %r17, %r11;
	@%p9 bra 	$L__BB1_4;
	bra.uni 	$L__BB1_8;
$L__BB1_5:
	ld.param.f64 	%fd62, [rmsprop_update_f64_param_7];
	setp.gt.f64 	%p5, %fd62, 0d0000000000000000;
	@%p5 bra 	$L__BB1_6;
	bra.uni 	$L__BB1_7;
$L__BB1_6:
	ld.param.f64 	%fd63, [rmsprop_update_f64_param_7];
	ld.param.f64 	%fd59, [rmsprop_update_f64_param_6];
	mul.wide.s32 	%rd12, %r17, 8;
	add.s64 	%rd13, %rd1, %rd12;
	add.s64 	%rd14, %rd2, %rd12;
	add.s64 	%rd15, %rd3, %rd12;
	ld.global.nc.f64 	%fd19, [%rd15];
	ld.global.f64 	%fd20, [%rd14];
	fma.rn.f64 	%fd21, %fd63, %fd20, %fd19;
	ld.global.f64 	%fd22, [%rd13];
	mul.f64 	%fd23, %fd1, %fd21;
	mul.f64 	%fd24, %fd21, %fd23;
	fma.rn.f64 	%fd25, %fd3, %fd22, %fd24;
	st.global.f64 	[%rd13], %fd25;
	sqrt.rn.f64 	%fd26, %fd25;
	add.f64 	%fd27, %fd59, %fd26;
	div.rn.f64 	%fd28, %fd21, %fd27;
	mul.f64 	%fd29, %fd2, %fd28;
	sub.f64 	%fd30, %fd20, %fd29;
	st.global.f64 	[%rd14], %fd30;
	add.s32 	%r17, %r17, %r2;
	setp.lt.s32 	%p7, %r17, %r11;
	@%p7 bra 	$L__BB1_6;
	bra.uni 	$L__BB1_8;
$L__BB1_7:
	ld.param.f64 	%fd58, [rmsprop_update_f64_param_6];
	mul.wide.s32 	%rd8, %r17, 8;
	add.s64 	%rd9, %rd2, %rd8;
	add.s64 	%rd10, %rd1, %rd8;
	add.s64 	%rd11, %rd3, %rd8;
	ld.global.nc.f64 	%fd8, [%rd11];
	ld.global.f64 	%fd9, [%rd10];
	mul.f64 	%fd10, %fd1, %fd8;
	mul.f64 	%fd11, %fd8, %fd10;
	fma.rn.f64 	%fd12, %fd3, %fd9, %fd11;
	st.global.f64 	[%rd10], %fd12;
	sqrt.rn.f64 	%fd13, %fd12;
	add.f64 	%fd14, %fd58, %fd13;
	div.rn.f64 	%fd15, %fd8, %fd14;
	mul.f64 	%fd16, %fd2, %fd15;
	ld.global.f64 	%fd17, [%rd9];
	sub.f64 	%fd18, %fd17, %fd16;
	st.global.f64 	[%rd9], %fd18;
	add.s32 	%r17, %r17, %r2;
	setp.lt.s32 	%p6, %r17, %r11;
	@%p6 bra 	$L__BB1_7;
$L__BB1_8:
	ret;

}
	// .globl	rmsprop_centered_update_f32
.visible .entry rmsprop_centered_update_f32(
	.param .u64 .ptr .align 1 rmsprop_centered_update_f32_param_0,
	.param .u64 .ptr .align 1 rmsprop_centered_update_f32_param_1,
	.param .u64 .ptr .align 1 rmsprop_centered_update_f32_param_2,
	.param .u64 .ptr .align 1 rmsprop_centered_update_f32_param_3,
	.param .u64 .ptr .align 1 rmsprop_centered_update_f32_param_4,
	.param .f32 rmsprop_centered_update_f32_param_5,
	.param .f32 rmsprop_centered_update_f32_param_6,
	.param .f32 rmsprop_centered_update_f32_param_7,
	.param .f32 rmsprop_centered_update_f32_param_8,
	.param .f32 rmsprop_centered_update_f32_param_9,
	.param .u32 rmsprop_centered_update_f32_param_10
)
{
	.reg .pred 	%p<11>;
	.reg .b32 	%r<20>;
	.reg .b32 	%f<74>;
	.reg .b64 	%rd<33>;

	ld.param.u64 	%rd7, [rmsprop_centered_update_f32_param_0];
	ld.param.u64 	%rd8, [rmsprop_centered_update_f32_param_1];
	ld.param.u64 	%rd9, [rmsprop_centered_update_f32_param_2];
	ld.param.u64 	%rd10, [rmsprop_centered_update_f32_param_3];
	ld.param.u64 	%rd6, [rmsprop_centered_update_f32_param_4];
	ld.param.f32 	%f2, [rmsprop_centered_update_f32_param_5];
	ld.param.f32 	%f3, [rmsprop_centered_update_f32_param_6];
	ld.param.f32 	%f4, [rmsprop_centered_update_f32_param_7];
	ld.param.f32 	%f5, [rmsprop_centered_update_f32_param_8];
	ld.param.f32 	%f6, [rmsprop_centered_update_f32_param_9];
	ld.param.u32 	%r11, [rmsprop_centered_update_f32_param_10];
	cvta.to.global.u64 	%rd1, %rd6;
	cvta.to.global.u64 	%rd2, %rd9;
	cvta.to.global.u64 	%rd3, %rd10;
	cvta.to.global.u64 	%rd4, %rd7;
	cvta.to.global.u64 	%rd5, %rd8;
	mov.u32 	%r12, %ctaid.x;
	mov.u32 	%r13, %ntid.x;
	mov.u32 	%r14, %tid.x;
	mad.lo.s32 	%r17, %r12, %r13, %r14;
	mov.u32 	%r15, %nctaid.x;
	mul.lo.s32 	%r2, %r13, %r15;
	setp.ge.s32 	%p1, %r17, %r11;
	@%p1 bra 	$L__BB2_8;
	mov.f32 	%f7, 0f3F800000;
	sub.f32 	%f1, %f7, %f3;
	setp.leu.f32 	%p2, %f6, 0f00000000;
	setp.eq.s64 	%p3, %rd6, 0;
	or.pred  	%p4, %p3, %p2;
	@%p4 bra 	$L__BB2_5;
	setp.gt.f32 	%p8, %f5, 0f00000000;
	@%p8 bra 	$L__BB2_3;
	bra.uni 	$L__BB2_4;
$L__BB2_3:
	mul.wide.s32 	%rd27, %r17, 4;
	add.s64 	%rd28, %rd5, %rd27;
	ld.global.nc.f32 	%f56, [%rd28];
	add.s64 	%rd29, %rd4, %rd27;
	ld.global.f32 	%f57, [%rd29];
	fma.rn.f32 	%f58, %f5, %f57, %f56;
	add.s64 	%rd30, %rd3, %rd27;
	ld.global.f32 	%f59, [%rd30];
	mul.f32 	%f60, %f1, %f58;
	fma.rn.f32 	%f61, %f3, %f59, %f60;
	st.global.f32 	[%rd30], %f61;
	add.s64 	%rd31, %rd2, %rd27;
	ld.global.f32 	%f62, [%rd31];
	mul.f32 	%f63, %f3, %f62;
	fma.rn.f32 	%f64, %f58, %f60, %f63;
	st.global.f32 	[%rd31], %f64;
	mul.f32 	%f65, %f61, %f61;
	sub.f32 	%f66, %f64, %f65;
	add.f32 	%f67, %f4, %f66;
	sqrt.rn.f32 	%f68, %f67;
	div.rn.f32 	%f69, %f58, %f68;
	add.s64 	%rd32, %rd1, %rd27;
	ld.global.f32 	%f70, [%rd32];
	fma.rn.f32 	%f71, %f6, %f70, %f69;
	st.global.f32 	[%rd32], %f71;
	mul.f32 	%f72, %f2, %f71;
	sub.f32 	%f73, %f57, %f72;
	st.global.f32 	[%rd29], %f73;
	add.s32 	%r17, %r17, %r2;
	setp.lt.s32 	%p10, %r17, %r11;
	@%p10 bra 	$L__BB2_3;
	bra.uni 	$L__BB2_8;
$L__BB2_4:
	mul.wide.s32 	%rd21, %r17, 4;
	add.s64 	%rd22, %rd4, %rd21;
	add.s64 	%rd23, %rd1, %rd21;
	add.s64 	%rd24, %rd2, %rd21;
	add.s64 	%rd25, %rd3, %rd21;
	add.s64 	%rd26, %rd5, %rd21;
	ld.global.nc.f32 	%f39, [%rd26];
	ld.global.f32 	%f40, [%rd25];
	mul.f32 	%f41, %f1, %f39;
	fma.rn.f32 	%f42, %f3, %f40, %f41;
	st.global.f32 	[%rd25], %f42;
	ld.global.f32 	%f43, [%rd24];
	mul.f32 	%f44, %f3, %f43;
	fma.rn.f32 	%f45, %f39, %f41, %f44;
	st.global.f32 	[%rd24], %f45;
	mul.f32 	%f46, %f42, %f42;
	sub.f32 	%f47, %f45, %f46;
	add.f32 	%f48, %f4, %f47;
	sqrt.rn.f32 	%f49, %f48;
	div.rn.f32 	%f50, %f39, %f49;
	ld.global.f32 	%f51, [%rd23];
	fma.rn.f32 	%f52, %f6, %f51, %f50;
	st.global.f32 	[%rd23], %f52;
	mul.f32 	%f53, %f2, %f52;
	ld.global.f32 	%f54, [%rd22];
	sub.f32 	%f55, %f54, %f53;
	st.global.f32 	[%rd22], %f55;
	add.s32 	%r17, %r17, %r2;
	setp.lt.s32 	%p9, %r17, %r11;
	@%p9 bra 	$L__BB2_4;
	bra.uni 	$L__BB2_8;
$L__BB2_5:
	setp.gt.f32 	%p5, %f5, 0f00000000;
	@%p5 bra 	$L__BB2_6;
	bra.uni 	$L__BB2_7;
$L__BB2_6:
	mul.wide.s32 	%rd16, %r17, 4;
	add.s64 	%rd17, %rd2, %rd16;
	add.s64 	%rd18, %rd3, %rd16;
	add.s64 	%rd19, %rd4, %rd16;
	add.s64 	%rd20, %rd5, %rd16;
	ld.global.nc.f32 	%f23, [%rd20];
	ld.global.f32 	%f24, [%rd19];
	fma.rn.f32 	%f25, %f5, %f24, %f23;
	ld.global.f32 	%f26, [%rd18];
	mul.f32 	%f27, %f1, %f25;
	fma.rn.f32 	%f28, %f3, %f26, %f27;
	st.global.f32 	[%rd18], %f28;
	ld.global.f32 	%f29, [%rd17];
	mul.f32 	%f30, %f3, %f29;
	fma.rn.f32 	%f31, %f25, %f27, %f30;
	st.global.f32 	[%rd17], %f31;
	mul.f32 	%f32, %f28, %f28;
	sub.f32 	%f33, %f31, %f32;
	add.f32 	%f34, %f4, %f33;
	sqrt.rn.f32 	%f35, %f34;
	div.rn.f32 	%f36, %f25, %f35;
	mul.f32 	%f37, %f2, %f36;
	sub.f32 	%f38, %f24, %f37;
	st.global.f32 	[%rd19], %f38;
	add.s32 	%r17, %r17, %r2;
	setp.lt.s32 	%p7, %r17, %r11;
	@%p7 bra 	$L__BB2_6;
	bra.uni 	$L__BB2_8;
$L__BB2_7:
	mul.wide.s32 	%rd11, %r17, 4;
	add.s64 	%rd12, %rd4, %rd11;
	add.s64 	%rd13, %rd2, %rd11;
	add.s64 	%rd14, %rd3, %rd11;
	add.s64 	%rd15, %rd5, %rd11;
	ld.global.nc.f32 	%f8, [%rd15];
	ld.global.f32 	%f9, [%rd14];
	mul.f32 	%f10, %f1, %f8;
	fma.rn.f32 	%f11, %f3, %f9, %f10;
	st.global.f32 	[%rd14], %f11;
	ld.global.f32 	%f12, [%rd13];
	mul.f32 	%f13, %f3, %f12;
	fma.rn.f32 	%f14, %f8, %f10, %f13;
	st.global.f32 	[%rd13], %f14;
	mul.f32 	%f15, %f11, %f11;
	sub.f32 	%f16, %f14, %f15;
	add.f32 	%f17, %f4, %f16;
	sqrt.rn.f32 	%f18, %f17;
	div.rn.f32 	%f19, %f8, %f18;
	mul.f32 	%f20, %f2, %f19;
	ld.global.f32 	%f21, [%rd12];
	sub.f32 	%f22, %f21, %f20;
	st.global.f32 	[%rd12], %f22;
	add.s32 	%r17, %r17, %r2;
	setp.lt.s32 	%p6, %r17, %r11;
	@%p6 bra 	$L__BB2_7;
$L__BB2_8:
	ret;

}
	// .globl	rmsprop_centered_update_f64
.visible .entry rmsprop_centered_update_f64(
	.param .u64 .ptr .align 1 rmsprop_centered_update_f64_param_0,
	.param .u64 .ptr .align 1 rmsprop_centered_update_f64_param_1,
	.param .u64 .ptr .align 1 rmsprop_centered_update_f64_param_2,
	.param .u64 .ptr .align 1 rmsprop_centered_update_f64_param_3,
	.param .u64 .ptr .align 1 rmsprop_centered_update_f64_param_4,
	.param .f64 rmsprop_centered_update_f64_param_5,
	.param .f64 rmsprop_centered_update_f64_param_6,
	.param .f64 rmsprop_centered_update_f64_param_7,
	.param .f64 rmsprop_centered_update_f64_param_8,
	.param .f64 rmsprop_centered_update_f64_param_9,
	.param .u32 rmsprop_centered_update_f64_param_10
)
{
	.reg .pred 	%p<11>;
	.reg .b32 	%r<20>;
	.reg .b64 	%rd<37>;
	.reg .b64 	%fd<77>;

	ld.param.u64 	%rd6, [rmsprop_centered_update_f64_param_0];
	ld.param.u64 	%rd7, [rmsprop_centered_update_f64_param_1];
	ld.param.u64 	%rd8, [rmsprop_centered_update_f64_param_2];
	ld.param.u64 	%rd9, [rmsprop_centered_update_f64_param_3];
	ld.param.f64 	%fd2, [rmsprop_centered_update_f64_param_5];
	ld.param.f64 	%fd3, [rmsprop_centered_update_f64_param_6];
	ld.param.f64 	%fd4, [rmsprop_centered_update_f64_param_7];
	ld.param.f64 	%fd5, [rmsprop_centered_update_f64_param_8];
	ld.param.u32 	%r11, [rmsprop_centered_update_f64_param_10];
	cvta.to.global.u64 	%rd1, %rd8;
	cvta.to.global.u64 	%rd2, %rd9;
	cvta.to.global.u64 	%rd3, %rd6;
	cvta.to.global.u64 	%rd4, %rd7;
	mov.u32 	%r12, %ctaid.x;
	mov.u32 	%r13, %ntid.x;
	mov.u32 	%r14, %tid.x;
	mad.lo.s32 	%r17, %r12, %r13, %r14;
	mov.u32 	%r15, %nctaid.x;
	mul.lo.s32 	%r2, %r13, %r15;
	setp.ge.s32 	%p1, %r17, %r11;
	@%p1 bra 	$L__BB3_8;
	ld.param.f64 	%fd74, [rmsprop_centered_update_f64_param_9];
	ld.param.u64 	%rd34, [rmsprop_centered_update_f64_param_4];
	mov.f64 	%fd7, 0d3FF0000000000000;
	sub.f64 	%fd1, %fd7, %fd3;
	setp.leu.f64 	%p2, %fd74, 0d0000000000000000;
	setp.eq.s64 	%p3, %rd34, 0;
	or.pred  	%p4, %p3, %p2;
	@%p4 bra 	$L__BB3_5;
	setp.gt.f64 	%p8, %fd5, 0d0000000000000000;
	@%p8 bra 	$L__BB3_3;
	bra.uni 	$L__BB3_4;
$L__BB3_3:
	ld.param.f64 	%fd76, [rmsprop_centered_update_f64_param_9];
	ld.param.u64 	%rd36, [rmsprop_centered_update_f64_param_4];
	mul.wide.s32 	%rd27, %r17, 8;
	add.s64 	%rd28, %rd4, %rd27;
	ld.global.nc.f64 	%fd56, [%rd28];
	add.s64 	%rd29, %rd3, %rd27;
	ld.global.f64 	%fd57, [%rd29];
	fma.rn.f64 	%fd58, %fd5, %fd57, %fd56;
	add.s64 	%rd30, %rd2, %rd27;
	ld.global.f64 	%fd59, [%rd30];
	mul.f64 	%fd60, %fd1, %fd58;
	fma.rn.f64 	%fd61, %fd3, %fd59, %fd60;
	st.global.f64 	[%rd30], %fd61;
	add.s64 	%rd31, %rd1, %rd27;
	ld.global.f64 	%fd62, [%rd31];
	mul.f64 	%fd63, %fd3, %fd62;
	fma.rn.f64 	%fd64, %fd58, %fd60, %fd63;
	st.global.f64 	[%rd31], %fd64;
	mul.f64 	%fd65, %fd61, %fd61;
	sub.f64 	%fd66, %fd64, %fd65;
	add.f64 	%fd67, %fd4, %fd66;
	sqrt.rn.f64 	%fd68, %fd67;
	div.rn.f64 	%fd69, %fd58, %fd68;
	cvta.to.global.u64 	%rd32, %rd36;
	add.s64 	%rd33, %rd32, %rd27;
	ld.global.f64 	%fd70, [%rd33];
	fma.rn.f64 	%fd71, %fd76, %fd70, %fd69;
	st.global.f64 	[%rd33], %fd71;
	mul.f64 	%fd72, %fd2, %fd71;
	sub.f64 	%fd73, %fd57, %fd72;
	st.global.f64 	[%rd29], %fd73;
	add.s32 	%r17, %r17, %r2;
	setp.lt.s32 	%p10, %r17, %r11;
	@%p10 bra 	$L__BB3_3;
	bra.uni 	$L__BB3_8;
$L__BB3_4:
	ld.param.f64 	%fd75, [rmsprop_centered_update_f64_param_9];
	ld.param.u64 	%rd35, [rmsprop_centered_update_f64_param_4];
	mul.wide.s32 	%rd20, %r17, 8;
	add.s64 	%rd21, %rd3, %rd20;
	cvta.to.global.u64 	%rd22, %rd35;
	add.s64 	%rd23, %rd22, %rd20;
	add.s64 	%rd24, %rd1, %rd20;
	add.s64 	%rd25, %rd2, %rd20;
	add.s64 	%rd26, %rd4, %rd20;
	ld.global.nc.f64 	%fd39, [%rd26];
	ld.global.f64 	%fd40, [%rd25];
	mul.f64 	%fd41, %fd1, %fd39;
	fma.rn.f64 	%fd42, %fd3, %fd40, %fd41;
	st.global.f64 	[%rd25], %fd42;
	ld.global.f64 	%fd43, [%rd24];
	mul.f64 	%fd44, %fd3, %fd43;
	fma.rn.f64 	%fd45, %fd39, %fd41, %fd44;
	st.global.f64 	[%rd24], %fd45;
	mul.f64 	%fd46, %fd42, %fd42;
	sub.f64 	%fd47, %fd45, %fd46;
	add.f64 	%fd48, %fd4, %fd47;
	sqrt.rn.f64 	%fd49, %fd48;
	div.rn.f64 	%fd50, %fd39, %fd49;
	ld.global.f64 	%fd51, [%rd23];
	fma.rn.f64 	%fd52, %fd75, %fd51, %fd50;
	st.global.f64 	[%rd23], %fd52;
	mul.f64 	%fd53, %fd2, %fd52;
	ld.global.f64 	%fd54, [%rd21];
	sub.f64 	%fd55, %fd54, %fd53;
	st.global.f64 	[%rd21], %fd55;
	add.s32 	%r17, %r17, %r2;
	setp.lt.s32 	%p9, %r17, %r11;
	@%p9 bra 	$L__BB3_4;
	bra.uni 	$L__BB3_8;
$L__BB3_5:
	setp.gt.f64 	%p5, %fd5, 0d0000000000000000;
	@%p5 bra 	$L__BB3_6;
	bra.uni 	$L__BB3_7;
$L__BB3_6:
	mul.wide.s32 	%rd15, %r17, 8;
	add.s64 	%rd16, %rd1, %rd15;
	add.s64 	%rd17, %rd2, %rd15;
	add.s64 	%rd18, %rd3, %rd15;
	add.s64 	%rd19, %rd4, %rd15;
	ld.global.nc.f64 	%fd23, [%rd19];
	ld.global.f64 	%fd24, [%rd18];
	fma.rn.f64 	%fd25, %fd5, %fd24, %fd23;
	ld.global.f64 	%fd26, [%rd17];
	mul.f64 	%fd27, %fd1, %fd25;
	fma.rn.f64 	%fd28, %fd3, %fd26, %fd27;
	st.global.f64 	[%rd17], %fd28;
	ld.global.f64 	%fd29, [%rd16];
	mul.f64 	%fd30, %fd3, %fd29;
	fma.rn.f64 	%fd31, %fd25, %fd27, %fd30;
	st.global.f64 	[%rd16], %fd31;
	mul.f64 	%fd32, %fd28, %fd28;
	sub.f64 	%fd33, %fd31, %fd32;
	add.f64 	%fd34, %fd4, %fd33;
	sqrt.rn.f64 	%fd35, %fd34;
	div.rn.f64 	%fd36, %fd25, %fd35;
	mul.f64 	%fd37, %fd2, %fd36;
	sub.f64 	%fd38, %fd24, %fd37;
	st.global.f64 	[%rd18], %fd38;
	add.s32 	%r17, %r17, %r2;
	setp.lt.s32 	%p7, %r17, %r11;
	@%p7 bra 	$L__BB3_6;
	bra.uni 	$L__BB3_8;
$L__BB3_7:
	mul.wide.s32 	%rd10, %r17, 8;
	add.s64 	%rd11, %rd3, %rd10;
	add.s64 	%rd12, %rd1, %rd10;
	add.s64 	%rd13, %rd2, %rd10;
	add.s64 	%rd14, %rd4, %rd10;
	ld.global.nc.f64 	%fd8, [%rd14];
	ld.global.f64 	%fd9, [%rd13];
	mul.f64 	%fd10, %fd1, %fd8;
	fma.rn.f64 	%fd11, %fd3, %fd9, %fd10;
	st.global.f64 	[%rd13], %fd11;
	ld.global.f64 	%fd12, [%rd12];
	mul.f64 	%fd13, %fd3, %fd12;
	fma.rn.f64 	%fd14, %fd8, %fd10, %fd13;
	st.global.f64 	[%rd12], %fd14;
	mul.f64 	%fd15, %fd11, %fd11;
	sub.f64 	%fd16, %fd14, %fd15;
	add.f64 	%fd17, %fd4, %fd16;
	sqrt.rn.f64 	%fd18, %fd17;
	div.rn.f64 	%fd19, %fd8, %fd18;
	mul.f64 	%fd20, %fd2, %fd19;
	ld.global.f64 	%fd21, [%rd11];
	sub.f64 	%fd22, %fd21, %fd20;
	st.global.f64 	[%rd11], %fd22;
	add.s32 	%r17, %r17, %r2;
	setp.lt.s32 	%p6, %r17, %r11;
	@%p6 bra 	$L__BB3_7;
$L__BB3_8:
	ret;

}
	// .globl	rmsprop_nesterov_f32
.visible .entry rmsprop_nesterov_f32(
	.param .u64 .ptr .align 1 rmsprop_nesterov_f32_param_0,
	.param .u64 .ptr .align 1 rmsprop_nesterov_f32_param_1,
	.param .u64 .ptr .align 1 rmsprop_nesterov_f32_param_2,
	.param .u64 .ptr .align 1 rmsprop_nesterov_f32_param_3,
	.param .f32 rmsprop_nesterov_f32_param_4,
	.param .f32 rmsprop_nesterov_f32_param_5,
	.param .f32 rmsprop_nesterov_f32_param_6,
	.param .f32 rmsprop_nesterov_f32_param_7,
	.param .u32 rmsprop_nesterov_f32_param_8
)
{
	.reg .pred 	%p<7>;
	.reg .b32 	%r<31>;
	.reg .b32 	%f<88>;
	.reg .b64 	%rd<32>;

	ld.param.u64 	%rd5, [rmsprop_nesterov_f32_param_0];
	ld.param.u64 	%rd6, [rmsprop_nesterov_f32_param_1];
	ld.param.u64 	%rd7, [rmsprop_nesterov_f32_param_2];
	ld.param.u64 	%rd8, [rmsprop_nesterov_f32_param_3];
	ld.param.f32 	%f3, [rmsprop_nesterov_f32_param_4];
	ld.param.f32 	%f4, [rmsprop_nesterov_f32_param_5];
	ld.param.f32 	%f5, [rmsprop_nesterov_f32_param_6];
	ld.param.f32 	%f6, [rmsprop_nesterov_f32_param_7];
	ld.param.u32 	%r12, [rmsprop_nesterov_f32_param_8];
	cvta.to.global.u64 	%rd1, %rd5;
	cvta.to.global.u64 	%rd2, %rd8;
	cvta.to.global.u64 	%rd3, %rd7;
	cvta.to.global.u64 	%rd4, %rd6;
	mov.u32 	%r13, %ctaid.x;
	mov.u32 	%r14, %ntid.x;
	mov.u32 	%r15, %tid.x;
	mad.lo.s32 	%r29, %r13, %r14, %r15;
	mov.u32 	%r16, %nctaid.x;
	mul.lo.s32 	%r2, %r14, %r16;
	setp.ge.s32 	%p1, %r29, %r12;
	@%p1 bra 	$L__BB4_7;
	mov.f32 	%f7, 0f3F800000;
	sub.f32 	%f1, %f7, %f4;
	add.f32 	%f2, %f6, 0f3F800000;
	add.s32 	%r17, %r29, %r2;
	max.s32 	%r18, %r12, %r17;
	setp.lt.s32 	%p2, %r17, %r12;
	selp.u32 	%r19, 1, 0, %p2;
	add.s32 	%r20, %r17, %r19;
	sub.s32 	%r21, %r18, %r20;
	div.u32 	%r22, %r21, %r2;
	add.s32 	%r3, %r22, %r19;
	and.b32  	%r23, %r3, 3;
	setp.eq.s32 	%p3, %r23, 3;
	@%p3 bra 	$L__BB4_4;
	add.s32 	%r24, %r3, 1;
	and.b32  	%r25, %r24, 3;
	neg.s32 	%r27, %r25;
$L__BB4_3:
	.pragma "nounroll";
	mul.wide.s32 	%rd9, %r29, 4;
	add.s64 	%rd10, %rd1, %rd9;
	add.s64 	%rd11, %rd2, %rd9;
	add.s64 	%rd12, %rd3, %rd9;
	add.s64 	%rd13, %rd4, %rd9;
	ld.global.nc.f32 	%f8, [%rd13];
	ld.global.f32 	%f9, [%rd12];
	mul.f32 	%f10, %f1, %f8;
	mul.f32 	%f11, %f8, %f10;
	fma.rn.f32 	%f12, %f4, %f9, %f11;
	st.global.f32 	[%rd12], %f12;
	sqrt.rn.f32 	%f13, %f12;
	add.f32 	%f14, %f5, %f13;
	div.rn.f32 	%f15, %f3, %f14;
	ld.global.f32 	%f16, [%rd11];
	mul.f32 	%f17, %f6, %f16;
	mul.f32 	%f18, %f8, %f15;
	sub.f32 	%f19, %f17, %f18;
	st.global.f32 	[%rd11], %f19;
	mul.f32 	%f20, %f2, %f19;
	sub.f32 	%f21, %f20, %f17;
	ld.global.f32 	%f22, [%rd10];
	add.f32 	%f23, %f22, %f21;
	st.global.f32 	[%rd10], %f23;
	add.s32 	%r29, %r29, %r2;
	add.s32 	%r27, %r27, 1;
	setp.ne.s32 	%p4, %r27, 0;
	@%p4 bra 	$L__BB4_3;
$L__BB4_4:
	setp.lt.u32 	%p5, %r3, 3;
	@%p5 bra 	$L__BB4_7;
	mul.wide.s32 	%rd19, %r2, 4;
	shl.b32 	%r26, %r2, 2;
$L__BB4_6:
	mul.wide.s32 	%rd14, %r29, 4;
	add.s64 	%rd15, %rd4, %rd14;
	ld.global.nc.f32 	%f24, [%rd15];
	add.s64 	%rd16, %rd3, %rd14;
	ld.global.f32 	%f25, [%rd16];
	mul.f32 	%f26, %f1, %f24;
	mul.f32 	%f27, %f24, %f26;
	fma.rn.f32 	%f28, %f4, %f25, %f27;
	st.global.f32 	[%rd16], %f28;
	sqrt.rn.f32 	%f29, %f28;
	add.f32 	%f30, %f5, %f29;
	div.rn.f32 	%f31, %f3, %f30;
	add.s64 	%rd17, %rd2, %rd14;
	ld.global.f32 	%f32, [%rd17];
	mul.f32 	%f33, %f6, %f32;
	mul.f32 	%f34, %f24, %f31;
	sub.f32 	%f35, %f33, %f34;
	st.global.f32 	[%rd17], %f35;
	mul.f32 	%f36, %f2, %f35;
	sub.f32 	%f37, %f36, %f33;
	add.s64 	%rd18, %rd1, %rd14;
	ld.global.f32 	%f38, [%rd18];
	add.f32 	%f39, %f38, %f37;
	st.global.f32 	[%rd18], %f39;
	add.s64 	%rd20, %rd15, %rd19;
	ld.global.nc.f32 	%f40, [%rd20];
	add.s64 	%rd21, %rd16, %rd19;
	ld.global.f32 	%f41, [%rd21];
	mul.f32 	%f42, %f1, %f40;
	mul.f32 	%f43, %f40, %f42;
	fma.rn.f32 	%f44, %f4, %f41, %f43;
	st.global.f32 	[%rd21], %f44;
	sqrt.rn.f32 	%f45, %f44;
	add.f32 	%f46, %f5, %f45;
	div.rn.f32 	%f47, %f3, %f46;
	add.s64 	%rd22, %rd17, %rd19;
	ld.global.f32 	%f48, [%rd22];
	mul.f32 	%f49, %f6, %f48;
	mul.f32 	%f50, %f40, %f47;
	sub.f32 	%f51, %f49, %f50;
	st.global.f32 	[%rd22], %f51;
	mul.f32 	%f52, %f2, %f51;
	sub.f32 	%f53, %f52, %f49;
	add.s64 	%rd23, %rd18, %rd19;
	ld.global.f32 	%f54, [%rd23];
	add.f32 	%f55, %f54, %f53;
	st.global.f32 	[%rd23], %f55;
	add.s64 	%rd24, %rd20, %rd19;
	ld.global.nc.f32 	%f56, [%rd24];
	add.s64 	%rd25, %rd21, %rd19;
	ld.global.f32 	%f57, [%rd25];
	mul.f32 	%f58, %f1, %f56;
	mul.f32 	%f59, %f56, %f58;
	fma.rn.f32 	%f60, %f4, %f57, %f59;
	st.global.f32 	[%rd25], %f60;
	sqrt.rn.f32 	%f61, %f60;
	add.f32 	%f62, %f5, %f61;
	div.rn.f32 	%f63, %f3, %f62;
	add.s64 	%rd26, %rd22, %rd19;
	ld.global.f32 	%f64, [%rd26];
	mul.f32 	%f65, %f6, %f64;
	mul.f32 	%f66, %f56, %f63;
	sub.f32 	%f67, %f65, %f66;
	st.global.f32 	[%rd26], %f67;
	mul.f32 	%f68, %f2, %f67;
	sub.f32 	%f69, %f68, %f65;
	add.s64 	%rd27, %rd23, %rd19;
	ld.global.f32 	%f70, [%rd27];
	add.f32 	%f71, %f70, %f69;
	st.global.f32 	[%rd27], %f71;
	add.s64 	%rd28, %rd24, %rd19;
	ld.global.nc.f32 	%f72, [%rd28];
	add.s64 	%rd29, %rd25, %rd19;
	ld.global.f32 	%f73, [%rd29];
	mul.f32 	%f74, %f1, %f72;
	mul.f32 	%f75, %f72, %f74;
	fma.rn.f32 	%f76, %f4, %f73, %f75;
	st.global.f32 	[%rd29], %f76;
	sqrt.rn.f32 	%f77, %f76;
	add.f32 	%f78, %f5, %f77;
	div.rn.f32 	%f79, %f3, %f78;
	add.s64 	%rd30, %rd26, %rd19;
	ld.global.f32 	%f80, [%rd30];
	mul.f32 	%f81, %f6, %f80;
	mul.f32 	%f82, %f72, %f79;
	sub.f32 	%f83, %f81, %f82;
	st.global.f32 	[%rd30], %f83;
	mul.f32 	%f84, %f2, %f83;
	sub.f32 	%f85, %f84, %f81;
	add.s64 	%rd31, %rd27, %rd19;
	ld.global.f32 	%f86, [%rd31];
	add.f32 	%f87, %f86, %f85;
	st.global.f32 	[%rd31], %f87;
	add.s32 	%r29, %r26, %r29;
	setp.lt.s32 	%p6, %r29, %r12;
	@%p6 bra 	$L__BB4_6;
$L__BB4_7:
	ret;

}
	// .globl	init_rmsprop_state_f32
.visible .entry init_rmsprop_state_f32(
	.param .u64 .ptr .align 1 init_rmsprop_state_f32_param_0,
	.param .u64 .ptr .align 1 init_rmsprop_state_f32_param_1,
	.param .u64 .ptr .align 1 init_rmsprop_state_f32_param_2,
	.param .u32 init_rmsprop_state_f32_param_3
)
{
	.reg .pred 	%p<17>;
	.reg .b32 	%r<66>;
	.reg .b64 	%rd<43>;

	ld.param.u64 	%rd6, [init_rmsprop_state_f32_param_0];
	ld.param.u64 	%rd4, [init_rmsprop_state_f32_param_1];
	ld.param.u64 	%rd5, [init_rmsprop_state_f32_param_2];
	ld.param.u32 	%r25, [init_rmsprop_state_f32_param_3];
	cvta.to.global.u64 	%rd1, %rd5;
	cvta.to.global.u64 	%rd2, %rd4;
	cvta.to.global.u64 	%rd3, %rd6;
	mov.u32 	%r26, %ctaid.x;
	mov.u32 	%r27, %ntid.x;
	mov.u32 	%r28, %tid.x;
	mad.lo.s32 	%r59, %r26, %r27, %r28;
	mov.u32 	%r29, %nctaid.x;
	mul.lo.s32 	%r2, %r27, %r29;
	setp.ge.s32 	%p1, %r59, %r25;
	@%p1 bra 	$L__BB5_18;
	setp.ne.s64 	%p2, %rd4, 0;
	@%p2 bra 	$L__BB5_10;
	setp.ne.s64 	%p10, %rd5, 0;
	@%p10 bra 	$L__BB5_4;
$L__BB5_3:
	mul.wide.s32 	%rd41, %r59, 4;
	add.s64 	%rd42, %rd3, %rd41;
	mov.b32 	%r55, 0;
	st.global.u32 	[%rd42], %r55;
	add.s32 	%r59, %r59, %r2;
	setp.lt.s32 	%p16, %r59, %r25;
	@%p16 bra 	$L__BB5_3;
	bra.uni 	$L__BB5_18;
$L__BB5_4:
	add.s32 	%r43, %r59, %r2;
	max.s32 	%r44, %r25, %r43;
	setp.lt.s32 	%p11, %r43, %r25;
	selp.u32 	%r45, 1, 0, %p11;
	add.s32 	%r46, %r43, %r45;
	sub.s32 	%r47, %r44, %r46;
	div.u32 	%r48, %r47, %r2;
	add.s32 	%r5, %r48, %r45;
	and.b32  	%r49, %r5, 3;
	setp.eq.s32 	%p12, %r49, 3;
	@%p12 bra 	$L__BB5_7;
	add.s32 	%r50, %r5, 1;
	and.b32  	%r51, %r50, 3;
	neg.s32 	%r57, %r51;
$L__BB5_6:
	.pragma "nounroll";
	mul.wide.s32 	%rd28, %r59, 4;
	add.s64 	%rd29, %rd1, %rd28;
	add.s64 	%rd30, %rd3, %rd28;
	mov.b32 	%r52, 0;
	st.global.u32 	[%rd30], %r52;
	st.global.u32 	[%rd29], %r52;
	add.s32 	%r59, %r59, %r2;
	add.s32 	%r57, %r57, 1;
	setp.ne.s32 	%p13, %r57, 0;
	@%p13 bra 	$L__BB5_6;
$L__BB5_7:
	setp.lt.u32 	%p14, %r5, 3;
	@%p14 bra 	$L__BB5_18;
	mul.wide.s32 	%rd34, %r2, 4;
	shl.b32 	%r54, %r2, 2;
$L__BB5_9:
	mul.wide.s32 	%rd31, %r59, 4;
	add.s64 	%rd32, %rd3, %rd31;
	mov.b32 	%r53, 0;
	st.global.u32 	[%rd32], %r53;
	add.s64 	%rd33, %rd1, %rd31;
	st.global.u32 	[%rd33], %r53;
	add.s64 	%rd35, %rd32, %rd34;
	st.global.u32 	[%rd35], %r53;
	add.s64 	%rd36, %rd33, %rd34;
	st.global.u32 	[%rd36], %r53;
	add.s64 	%rd37, %rd35, %rd34;
	st.global.u32 	[%rd37], %r53;
	add.s64 	%rd38, %rd36, %rd34;
	st.global.u32 	[%rd38], %r53;
	add.s64 	%rd39, %rd37, %rd34;
	st.global.u32 	[%rd39], %r53;
	add.s64 	%rd40, %rd38, %rd34;
	st.global.u32 	[%rd40], %r53;
	add.s32 	%r59, %r54, %r59;
	setp.lt.s32 	%p15, %r59, %r25;
	@%p15 bra 	$L__BB5_9;
	bra.uni 	$L__BB5_18;
$L__BB5_10:
	setp.ne.s64 	%p3, %rd5, 0;
	@%p3 bra 	$L__BB5_12;
$L__BB5_11:
	mul.wide.s32 	%rd25, %r59, 4;
	add.s64 	%rd26, %rd2, %rd25;
	add.s64 	%rd27, %rd3, %rd25;
	mov.b32 	%r42, 0;
	st.global.u32 	[%rd27], %r42;
	st.global.u32 	[%rd26], %r42;
	add.s32 	%r59, %r59, %r2;
	setp.lt.s32 	%p9, %r59, %r25;
	@%p9 bra 	$L__BB5_11;
	bra.uni 	$L__BB5_18;
$L__BB5_12:
	add.s32 	%r30, %r59, %r2;
	max.s32 	%r31, %r25, %r30;
	setp.lt.s32 	%p4, %r30, %r25;
	selp.u32 	%r32, 1, 0, %p4;
	add.s32 	%r33, %r30, %r32;
	sub.s32 	%r34, %r31, %r33;
	div.u32 	%r35, %r34, %r2;
	add.s32 	%r16, %r35, %r32;
	and.b32  	%r36, %r16, 3;
	setp.eq.s32 	%p5, %r36, 3;
	@%p5 bra 	$L__BB5_15;
	add.s32 	%r37, %r16, 1;
	and.b32  	%r38, %r37, 3;
	neg.s32 	%r62, %r38;
$L__BB5_14:
	.pragma "nounroll";
	mul.wide.s32 	%rd7, %r59, 4;
	add.s64 	%rd8, %rd1, %rd7;
	add.s64 	%rd9, %rd2, %rd7;
	add.s64 	%rd10, %rd3, %rd7;
	mov.b32 	%r39, 0;
	st.global.u32 	[%rd10], %r39;
	st.global.u32 	[%rd9], %r39;
	st.global.u32 	[%rd8], %r39;
	add.s32 	%r59, %r59, %r2;
	add.s32 	%r62, %r62, 1;
	setp.ne.s32 	%p6, %r62, 0;
	@%p6 bra 	$L__BB5_14;
$L__BB5_15:
	setp.lt.u32 	%p7, %r16, 3;
	@%p7 bra 	$L__BB5_18;
	mul.wide.s32 	%rd15, %r2, 4;
	shl.b32 	%r41, %r2, 2;
$L__BB5_17:
	mul.wide.s32 	%rd11, %r59, 4;
	add.s64 	%rd12, %rd3, %rd11;
	mov.b32 	%r40, 0;
	st.global.u32 	[%rd12], %r40;
	add.s64 	%rd13, %rd2, %rd11;
	st.global.u32 	[%rd13], %r40;
	add.s64 	%rd14, %rd1, %rd11;
	st.global.u32 	[%rd14], %r40;
	add.s64 	%rd16, %rd12, %rd15;
	st.global.u32 	[%rd16], %r40;
	add.s64 	%rd17, %rd13, %rd15;
	st.global.u32 	[%rd17], %r40;
	add.s64 	%rd18, %rd14, %rd15;
	st.global.u32 	[%rd18], %r40;
	add.s64 	%rd19, %rd16, %rd15;
	st.global.u32 	[%rd19], %r40;
	add.s64 	%rd20, %rd17, %rd15;
	st.global.u32 	[%rd20], %r40;
	add.s64 	%rd21, %rd18, %rd15;
	st.global.u32 	[%rd21], %r40;
	add.s64 	%rd22, %rd19, %rd15;
	st.global.u32 	[%rd22], %r40;
	add.s64 	%rd23, %rd20, %rd15;
	st.global.u32 	[%rd23], %r40;
	add.s64 	%rd24, %rd21, %rd15;
	st.global.u32 	[%rd24], %r40;
	add.s32 	%r59, %r41, %r59;
	setp.lt.s32 	%p8, %r59, %r25;
	@%p8 bra 	$L__BB5_17;
$L__BB5_18:
	ret;

}


// ===== COMPILED SASS (sm_100) =====

	.target	sm_100

	.elftype	@"ET_EXEC"


//--------------------- .note.nv.tkinfo           --------------------------
	.section	.note.nv.tkinfo,"",@"SHT_NOTE"
	.sectionflags	@"SHF_NOTE_NV_TKINFO"
	.tkinfo
        /*0018*/ 	.word	0x00000002
        /*0030*/ 	.string	""
        /*0030*/ 	.string	"ptxas"
        /*0030*/ 	.string	"Cuda compilation tools, release 13.0, V13.0.88"
        /*0030*/ 	.string	"Build cuda_13.0.r13.0/compiler.36424714_0"
        /*0030*/ 	.string	"-arch sm_100 -m 64 "



//--------------------- .note.nv.cuinfo           --------------------------
	.section	.note.nv.cuinfo,"",@"SHT_NOTE"
	.sectionflags	@"SHF_NOTE_NV_CUINFO"
        /*0018*/ 	.short	0x0002
        /*001a*/ 	.short	0x0064
        /*001c*/ 	.short	0x0082
	.zero		2


//--------------------- .nv.info                  --------------------------
	.section	.nv.info,"",@"SHT_CUDA_INFO"
	.align	4


	//----- nvinfo : EIATTR_REGCOUNT
	.align		4
        /*0000*/ 	.byte	0x04, 0x2f
        /*0002*/ 	.short	(.L_1 - .L_0)
	.align		4
.L_0:
        /*0004*/ 	.word	index@(rmsprop_update_f32)
        /*0008*/ 	.word	0x00000020


	//----- nvinfo : EIATTR_FRAME_SIZE
	.align		4
.L_1:
        /*000c*/ 	.byte	0x04, 0x11
        /*000e*/ 	.short	(.L_3 - .L_2)
	.align		4
.L_2:
        /*0010*/ 	.word	index@($__internal_9_$__cuda_sm3x_div_rn_noftz_f32_slowpath)
        /*0014*/ 	.word	0x00000000


	//----- nvinfo : EIATTR_FRAME_SIZE
	.align		4
.L_3:
        /*0018*/ 	.byte	0x04, 0x11
        /*001a*/ 	.short	(.L_5 - .L_4)
	.align		4
.L_4:
        /*001c*/ 	.word	index@($__internal_8_$__cuda_sm20_sqrt_rn_f32_slowpath)
        /*0020*/ 	.word	0x00000000


	//----- nvinfo : EIATTR_FRAME_SIZE
	.align		4
.L_5:
        /*0024*/ 	.byte	0x04, 0x11
        /*0026*/ 	.short	(.L_7 - .L_6)
	.align		4
.L_6:
        /*0028*/ 	.word	index@(rmsprop_update_f32)
        /*002c*/ 	.word	0x00000000


	//----- nvinfo : EIATTR_REGCOUNT
	.align		4
.L_7:
        /*0030*/ 	.byte	0x04, 0x2f
        /*0032*/ 	.short	(.L_9 - .L_8)
	.align		4
.L_8:
        /*0034*/ 	.word	index@(rmsprop_update_f64)
        /*0038*/ 	.word	0x00000026


	//----- nvinfo : EIATTR_FRAME_SIZE
	.align		4
.L_9:
        /*003c*/ 	.byte	0x04, 0x11
        /*003e*/ 	.short	(.L_11 - .L_10)
	.align		4
.L_10:
        /*0040*/ 	.word	index@($__internal_7_$__cuda_sm20_dsqrt_rn_f64_mediumpath_v1)
        /*0044*/ 	.word	0x00000000


	//----- nvinfo : EIATTR_FRAME_SIZE
	.align		4
.L_11:
        /*0048*/ 	.byte	0x04, 0x11
        /*004a*/ 	.short	(.L_13 - .L_12)
	.align		4
.L_12:
        /*004c*/ 	.word	index@($__internal_6_$__cuda_sm20_div_rn_f64_full)
        /*0050*/ 	.word	0x00000000


	//----- nvinfo : EIATTR_FRAME_SIZE
	.align		4
.L_13:
        /*0054*/ 	.byte	0x04, 0x11
        /*0056*/ 	.short	(.L_15 - .L_14)
	.align		4
.L_14:
        /*0058*/ 	.word	index@(rmsprop_update_f64)
        /*005c*/ 	.word	0x00000000


	//----- nvinfo : EIATTR_REGCOUNT
	.align		4
.L_15:
        /*0060*/ 	.byte	0x04, 0x2f
        /*0062*/ 	.short	(.L_17 - .L_16)
	.align		4
.L_16:
        /*0064*/ 	.word	index@(rmsprop_centered_update_f32)
        /*0068*/ 	.word	0x00000024


	//----- nvinfo : EIATTR_FRAME_SIZE
	.align		4
.L_17:
        /*006c*/ 	.byte	0x04, 0x11
        /*006e*/ 	.short	(.L_19 - .L_18)
	.align		4
.L_18:
        /*0070*/ 	.word	index@($__internal_5_$__cuda_sm3x_div_rn_noftz_f32_slowpath)
        /*0074*/ 	.word	0x00000000


	//----- nvinfo : EIATTR_FRAME_SIZE
	.align		4
.L_19:
        /*0078*/ 	.byte	0x04, 0x11
        /*007a*/ 	.short	(.L_21 - .L_20)
	.align		4
.L_20:
        /*007c*/ 	.word	index@($__internal_4_$__cuda_sm20_sqrt_rn_f32_slowpath)
        /*0080*/ 	.word	0x00000000


	//----- nvinfo : EIATTR_FRAME_SIZE
	.align		4
.L_21:
        /*0084*/ 	.byte	0x04, 0x11
        /*0086*/ 	.short	(.L_23 - .L_22)
	.align		4
.L_22:
        /*0088*/ 	.word	index@(rmsprop_centered_update_f32)
        /*008c*/ 	.word	0x00000000


	//----- nvinfo : EIATTR_REGCOUNT
	.align		4
.L_23:
        /*0090*/ 	.byte	0x04, 0x2f
        /*0092*/ 	.short	(.L_25 - .L_24)
	.align		4
.L_24:
        /*0094*/ 	.word	index@(rmsprop_centered_update_f64)
        /*0098*/ 	.word	0x00000028


	//----- nvinfo : EIATTR_FRAME_SIZE
	.align		4
.L_25:
        /*009c*/ 	.byte	0x04, 0x11
        /*009e*/ 	.short	(.L_27 - .L_26)
	.align		4
.L_26:
        /*00a0*/ 	.word	index@($__internal_3_$__cuda_sm20_dsqrt_rn_f64_mediumpath_v1)
        /*00a4*/ 	.word	0x00000000


	//----- nvinfo : EIATTR_FRAME_SIZE
	.align		4
.L_27:
        /*00a8*/ 	.byte	0x04, 0x11
        /*00aa*/ 	.short	(.L_29 - .L_28)
	.align		4
.L_28:
        /*00ac*/ 	.word	index@($__internal_2_$__cuda_sm20_div_rn_f64_full)
        /*00b0*/ 	.word	0x00000000


	//----- nvinfo : EIATTR_FRAME_SIZE
	.align		4
.L_29:
        /*00b4*/ 	.byte	0x04, 0x11
        /*00b6*/ 	.short	(.L_31 - .L_30)
	.align		4
.L_30:
        /*00b8*/ 	.word	index@(rmsprop_centered_update_f64)
        /*00bc*/ 	.word	0x00000000


	//----- nvinfo : EIATTR_REGCOUNT
	.align		4
.L_31:
        /*00c0*/ 	.byte	0x04, 0x2f
        /*00c2*/ 	.short	(.L_33 - .L_32)
	.align		4
.L_32:
        /*00c4*/ 	.word	index@(rmsprop_nesterov_f32)
        /*00c8*/ 	.word	0x00000023


	//----- nvinfo : EIATTR_FRAME_SIZE
	.align		4
.L_33:
        /*00cc*/ 	.byte	0x04, 0x11
        /*00ce*/ 	.short	(.L_35 - .L_34)
	.align		4
.L_34:
        /*00d0*/ 	.word	index@($__internal_1_$__cuda_sm3x_div_rn_noftz_f32_slowpath)
        /*00d4*/ 	.word	0x00000000


	//----- nvinfo : EIATTR_FRAME_SIZE
	.align		4
.L_35:
        /*00d8*/ 	.byte	0x04, 0x11
        /*00da*/ 	.short	(.L_37 - .L_36)
	.align		4
.L_36:
        /*00dc*/ 	.word	index@($__internal_0_$__cuda_sm20_sqrt_rn_f32_slowpath)
        /*00e0*/ 	.word	0x00000000


	//----- nvinfo : EIATTR_FRAME_SIZE
	.align		4
.L_37:
        /*00e4*/ 	.byte	0x04, 0x11
        /*00e6*/ 	.short	(.L_39 - .L_38)
	.align		4
.L_38:
        /*00e8*/ 	.word	index@(rmsprop_nesterov_f32)
        /*00ec*/ 	.word	0x00000000


	//----- nvinfo : EIATTR_REGCOUNT
	.align		4
.L_39:
        /*00f0*/ 	.byte	0x04, 0x2f
        /*00f2*/ 	.short	(.L_41 - .L_40)
	.align		4
.L_40:
        /*00f4*/ 	.word	index@(init_rmsprop_state_f32)
        /*00f8*/ 	.word	0x00000020


	//----- nvinfo : EIATTR_FRAME_SIZE
	.align		4
.L_41:
        /*00fc*/ 	.byte	0x04, 0x11
        /*00fe*/ 	.short	(.L_43 - .L_42)
	.align		4
.L_42:
        /*0100*/ 	.word	index@(init_rmsprop_state_f32)
        /*0104*/ 	.word	0x00000000


	//----- nvinfo : EIATTR_MIN_STACK_SIZE
	.align		4
.L_43:
        /*0108*/ 	.byte	0x04, 0x12
        /*010a*/ 	.short	(.L_45 - .L_44)
	.align		4
.L_44:
        /*010c*/ 	.word	index@(init_rmsprop_state_f32)
        /*0110*/ 	.word	0x00000000


	//----- nvinfo : EIATTR_MIN_STACK_SIZE
	.align		4
.L_45:
        /*0114*/ 	.byte	0x04, 0x12
        /*0116*/ 	.short	(.L_47 - .L_46)
	.align		4
.L_46:
        /*0118*/ 	.word	index@(rmsprop_nesterov_f32)
        /*011c*/ 	.word	0x00000000


	//----- nvinfo : EIATTR_MIN_STACK_SIZE
	.align		4
.L_47:
        /*0120*/ 	.byte	0x04, 0x12
        /*0122*/ 	.short	(.L_49 - .L_48)
	.align		4
.L_48:
        /*0124*/ 	.word	index@(rmsprop_centered_update_f64)
        /*0128*/ 	.word	0x00000000


	//----- nvinfo : EIATTR_MIN_STACK_SIZE
	.align		4
.L_49:
        /*012c*/ 	.byte	0x04, 0x12
        /*012e*/ 	.short	(.L_51 - .L_50)
	.align		4
.L_50:
        /*0130*/ 	.word	index@(rmsprop_centered_update_f32)
        /*0134*/ 	.word	0x00000000


	//----- nvinfo : EIATTR_MIN_STACK_SIZE
	.align		4
.L_51:
        /*0138*/ 	.byte	0x04, 0x12
        /*013a*/ 	.short	(.L_53 - .L_52)
	.align		4
.L_52:
        /*013c*/ 	.word	index@(rmsprop_update_f64)
        /*0140*/ 	.word	0x00000000


	//----- nvinfo : EIATTR_MIN_STACK_SIZE
	.align		4
.L_53:
        /*0144*/ 	.byte	0x04, 0x12
        /*0146*/ 	.short	(.L_55 - .L_54)
	.align		4
.L_54:
        /*0148*/ 	.word	index@(rmsprop_update_f32)
        /*014c*/ 	.word	0x00000000
.L_55:


//--------------------- .nv.compat                --------------------------
	.section	.nv.compat,"",@"SHT_CUDA_COMPAT_INFO"
	.align	4
        /*0000*/ 	.byte	0x02, 0x09, 0x00, 0x00, 0x02, 0x02, 0x01, 0x00, 0x02, 0x05, 0x05, 0x00, 0x03, 0x07, 0x01, 0x01
        /*0010*/ 	.byte	0x02, 0x03, 0x00, 0x00, 0x02, 0x06, 0x01, 0x00, 0x04, 0x0b, 0x08, 0x00, 0x01, 0x00, 0x00, 0x00
        /*0020*/ 	.byte	0x00, 0x00, 0x00, 0x00


//--------------------- .nv.info.init_rmsprop_state_f32 --------------------------
	.section	.nv.info.init_rmsprop_state_f32,"",@"SHT_CUDA_INFO"
	.sectionflags	@""
	.align	4


	//----- nvinfo : EIATTR_CUDA_API_VERSION
	.align		4
        /*0000*/ 	.byte	0x04, 0x37
        /*0002*/ 	.short	(.L_57 - .L_56)
.L_56:
        /*0004*/ 	.word	0x00000082


	//----- nvinfo : EIATTR_KPARAM_INFO
	.align		4
.L_57:
        /*0008*/ 	.byte	0x04, 0x17
        /*000a*/ 	.short	(.L_59 - .L_58)
.L_58:
        /*000c*/ 	.word	0x00000000
        /*0010*/ 	.short	0x0003
        /*0012*/ 	.short	0x0018
        /*0014*/ 	.byte	0x00, 0xf0, 0x11, 0x00


	//----- nvinfo : EIATTR_KPARAM_INFO
	.align		4
.L_59:
        /*0018*/ 	.byte	0x04, 0x17
        /*001a*/ 	.short	(.L_61 - .L_60)
.L_60:
        /*001c*/ 	.word	0x00000000
        /*0020*/ 	.short	0x0002
        /*0022*/ 	.short	0x0010
        /*0024*/ 	.byte	0x00, 0xf5, 0x21, 0x00


	//----- nvinfo : EIATTR_KPARAM_INFO
	.align		4
.L_61:
        /*0028*/ 	.byte	0x04, 0x17
        /*002a*/ 	.short	(.L_63 - .L_62)
.L_62:
        /*002c*/ 	.word	0x00000000
        /*0030*/ 	.short	0x0001
        /*0032*/ 	.short	0x0008
        /*0034*/ 	.byte	0x00, 0xf5, 0x21, 0x00


	//----- nvinfo : EIATTR_KPARAM_INFO
	.align		4
.L_63:
        /*0038*/ 	.byte	0x04, 0x17
        /*003a*/ 	.short	(.L_65 - .L_64)
.L_64:
        /*003c*/ 	.word	0x00000000
        /*0040*/ 	.short	0x0000
        /*0042*/ 	.short	0x0000
        /*0044*/ 	.byte	0x00, 0xf5, 0x21, 0x00


	//----- nvinfo : EIATTR_SPARSE_MMA_MASK
	.align		4
.L_65:
        /*0048*/ 	.byte	0x03, 0x50
        /*004a*/ 	.short	0x0000


	//----- nvinfo : EIATTR_MAXREG_COUNT
	.align		4
        /*004c*/ 	.byte	0x03, 0x1b
        /*004e*/ 	.short	0x00ff


	//----- nvinfo : EIATTR_MERCURY_ISA_VERSION
	.align		4
        /*0050*/ 	.byte	0x03, 0x5f
        /*0052*/ 	.short	0x0101


	//----- nvinfo : EIATTR_VRC_CTA_INIT_COUNT
	.align		4
        /*0054*/ 	.byte	0x02, 0x4a
	.zero		1
	.zero		1


	//----- nvinfo : EIATTR_EXIT_INSTR_OFFSETS
	.align		4
        /*0058*/ 	.byte	0x04, 0x1c
        /*005a*/ 	.short	(.L_67 - .L_66)


	//   ....[0]....
.L_66:
        /*005c*/ 	.word	0x00000090


	//   ....[1]....
        /*0060*/ 	.word	0x00000190


	//   ....[2]....
        /*0064*/ 	.word	0x00000470


	//   ....[3]....
        /*0068*/ 	.word	0x000005b0


	//   ....[4]....
        /*006c*/ 	.word	0x00000690


	//   ....[5]....
        /*0070*/ 	.word	0x000009b0


	//   ....[6]....
        /*0074*/ 	.word	0x00000b70


	//----- nvinfo : EIATTR_CRS_STACK_SIZE
	.align		4
.L_67:
        /*0078*/ 	.byte	0x04, 0x1e
        /*007a*/ 	.short	(.L_69 - .L_68)
.L_68:
        /*007c*/ 	.word	0x00000000


	//----- nvinfo : EIATTR_CBANK_PARAM_SIZE
	.align		4
.L_69:
        /*0080*/ 	.byte	0x03, 0x19
        /*0082*/ 	.short	0x001c


	//----- nvinfo : EIATTR_PARAM_CBANK
	.align		4
        /*0084*/ 	.byte	0x04, 0x0a
        /*0086*/ 	.short	(.L_71 - .L_70)
	.align		4
.L_70:
        /*0088*/ 	.word	index@(.nv.constant0.init_rmsprop_state_f32)
        /*008c*/ 	.short	0x0380
        /*008e*/ 	.short	0x001c


	//----- nvinfo : EIATTR_SW_WAR
	.align		4
.L_71:
        /*0090*/ 	.byte	0x04, 0x36
        /*0092*/ 	.short	(.L_73 - .L_72)
.L_72:
        /*0094*/ 	.word	0x00000008
.L_73:


//--------------------- .nv.info.rmsprop_nesterov_f32 --------------------------
	.section	.nv.info.rmsprop_nesterov_f32,"",@"SHT_CUDA_INFO"
	.sectionflags	@""
	.align	4


	//----- nvinfo : EIATTR_CUDA_API_VERSION
	.align		4
        /*0000*/ 	.byte	0x04, 0x37
        /*0002*/ 	.short	(.L_75 - .L_74)
.L_74:
        /*0004*/ 	.word	0x00000082


	//----- nvinfo : EIATTR_KPARAM_INFO
	.align		4
.L_75:
        /*0008*/ 	.byte	0x04, 0x17
        /*000a*/ 	.short	(.L_77 - .L_76)
.L_76:
        /*000c*/ 	.word	0x00000000
        /*0010*/ 	.short	0x0008
        /*0012*/ 	.short	0x0030
        /*0014*/ 	.byte	0x00, 0xf0, 0x11, 0x00


	//----- nvinfo : EIATTR_KPARAM_INFO
	.align		4
.L_77:
        /*0018*/ 	.byte	0x04, 0x17
        /*001a*/ 	.short	(.L_79 - .L_78)
.L_78:
        /*001c*/ 	.word	0x00000000
        /*0020*/ 	.short	0x0007
        /*0022*/ 	.short	0x002c
        /*0024*/ 	.byte	0x00, 0xf0, 0x11, 0x00


	//----- nvinfo : EIATTR_KPARAM_INFO
	.align		4
.L_79:
        /*0028*/ 	.byte	0x04, 0x17
        /*002a*/ 	.short	(.L_81 - .L_80)
.L_80:
        /*002c*/ 	.word	0x00000000
        /*0030*/ 	.short	0x0006
        /*0032*/ 	.short	0x0028
        /*0034*/ 	.byte	0x00, 0xf0, 0x11, 0x00


	//----- nvinfo : EIATTR_KPARAM_INFO
	.align		4
.L_81:
        /*0038*/ 	.byte	0x04, 0x17
        /*003a*/ 	.short	(.L_83 - .L_82)
.L_82:
        /*003c*/ 	.word	0x00000000
        /*0040*/ 	.short	0x0005
        /*0042*/ 	.short	0x0024
        /*0044*/ 	.byte	0x00, 0xf0, 0x11, 0x00


	//----- nvinfo : EIATTR_KPARAM_INFO
	.align		4
.L_83:
        /*0048*/ 	.byte	0x04, 0x17
        /*004a*/ 	.short	(.L_85 - .L_84)
.L_84:
        /*004c*/ 	.word	0x00000000
        /*0050*/ 	.short	0x0004
        /*0052*/ 	.short	0x0020
        /*0054*/ 	.byte	0x00, 0xf0, 0x11, 0x00


	//----- nvinfo : EIATTR_KPARAM_INFO
	.align		4
.L_85:
        /*0058*/ 	.byte	0x04, 0x17
        /*005a*/ 	.short	(.L_87 - .L_86)
.L_86:
        /*005c*/ 	.word	0x00000000
        /*0060*/ 	.short	0x0003
        /*0062*/ 	.short	0x0018
        /*0064*/ 	.byte	0x00, 0xf5, 0x21, 0x00


	//----- nvinfo : EIATTR_KPARAM_INFO
	.align		4
.L_87:
        /*0068*/ 	.byte	0x04, 0x17
        /*006a*/ 	.short	(.L_89 - .L_88)
.L_88:
        /*006c*/ 	.word	0x00000000
        /*0070*/ 	.short	0x0002
        /*0072*/ 	.short	0x0010
        /*0074*/ 	.byte	0x00, 0xf5, 0x21, 0x00


	//----- nvinfo : EIATTR_KPARAM_INFO
	.align		4
.L_89:
        /*0078*/ 	.byte	0x04, 0x17
        /*007a*/ 	.short	(.L_91 - .L_90)
.L_90:
        /*007c*/ 	.word	0x00000000
        /*0080*/ 	.short	0x0001
        /*0082*/ 	.short	0x0008
        /*0084*/ 	.byte	0x00, 0xf5, 0x21, 0x00


	//----- nvinfo : EIATTR_KPARAM_INFO
	.align		4
.L_91:
        /*0088*/ 	.byte	0x04, 0x17
        /*008a*/ 	.short	(.L_93 - .L_92)
.L_92:
        /*008c*/ 	.word	0x00000000
        /*0090*/ 	.short	0x0000
        /*0092*/ 	.short	0x0000
        /*0094*/ 	.byte	0x00, 0xf5, 0x21, 0x00


	//----- nvinfo : EIATTR_SPARSE_MMA_MASK
	.align		4
.L_93:
        /*0098*/ 	.byte	0x03, 0x50
        /*009a*/ 	.short	0x0000


	//----- nvinfo : EIATTR_MAXREG_COUNT
	.align		4
        /*009c*/ 	.byte	0x03, 0x1b
        /*009e*/ 	.short	0x00ff


	//----- nvinfo : EIATTR_MERCURY_ISA_VERSION
	.align		4
        /*00a0*/ 	.byte	0x03, 0x5f
        /*00a2*/ 	.short	0x0101


	//----- nvinfo : EIATTR_VRC_CTA_INIT_COUNT
	.align		4
        /*00a4*/ 	.byte	0x02, 0x4a
	.zero		1
	.zero		1


	//----- nvinfo : EIATTR_EXIT_INSTR_OFFSETS
	.align		4
        /*00a8*/ 	.byte	0x04, 0x1c
        /*00aa*/ 	.short	(.L_95 - .L_94)


	//   ....[0]....
.L_94:
        /*00ac*/ 	.word	0x00000090


	//   ....[1]....
        /*00b0*/ 	.word	0x00000750


	//   ....[2]....
        /*00b4*/ 	.word	0x00001340


	//----- nvinfo : EIATTR_CRS_STACK_SIZE
	.align		4
.L_95:
        /*00b8*/ 	.byte	0x04, 0x1e
        /*00ba*/ 	.short	(.L_97 - .L_96)
.L_96:
        /*00bc*/ 	.word	0x00000000


	//----- nvinfo : EIATTR_CBANK_PARAM_SIZE
	.align		4
.L_97:
        /*00c0*/ 	.byte	0x03, 0x19
        /*00c2*/ 	.short	0x0034


	//----- nvinfo : EIATTR_PARAM_CBANK
	.align		4
        /*00c4*/ 	.byte	0x04, 0x0a
        /*00c6*/ 	.short	(.L_99 - .L_98)
	.align		4
.L_98:
        /*00c8*/ 	.word	index@(.nv.constant0.rmsprop_nesterov_f32)
        /*00cc*/ 	.short	0x0380
        /*00ce*/ 	.short	0x0034


	//----- nvinfo : EIATTR_SW_WAR
	.align		4
.L_99:
        /*00d0*/ 	.byte	0x04, 0x36
        /*00d2*/ 	.short	(.L_101 - .L_100)
.L_100:
        /*00d4*/ 	.word	0x00000008
.L_101:


//--------------------- .nv.info.rmsprop_centered_update_f64 --------------------------
	.section	.nv.info.rmsprop_centered_update_f64,"",@"SHT_CUDA_INFO"
	.sectionflags	@""
	.align	4


	//----- nvinfo : EIATTR_CUDA_API_VERSION
	.align		4
        /*0000*/ 	.byte	0x04, 0x37
        /*0002*/ 	.short	(.L_103 - .L_102)
.L_102:
        /*0004*/ 	.word	0x00000082


	//----- nvinfo : EIATTR_KPARAM_INFO
	.align		4
.L_103:
        /*0008*/ 	.byte	0x04, 0x17
        /*000a*/ 	.short	(.L_105 - .L_104)
.L_104:
        /*000c*/ 	.word	0x00000000
        /*0010*/ 	.short	0x000a
        /*0012*/ 	.short	0x0050
        /*0014*/ 	.byte	0x00, 0xf0, 0x11, 0x00


	//----- nvinfo : EIATTR_KPARAM_INFO
	.align		4
.L_105:
        /*0018*/ 	.byte	0x04, 0x17
        /*001a*/ 	.short	(.L_107 - .L_106)
.L_106:
        /*001c*/ 	.word	0x00000000
        /*0020*/ 	.short	0x0009
        /*0022*/ 	.short	0x0048
        /*0024*/ 	.byte	0x00, 0xf0, 0x21, 0x00


	//----- nvinfo : EIATTR_KPARAM_INFO
	.align		4
.L_107:
        /*0028*/ 	.byte	0x04, 0x17
        /*002a*/ 	.short	(.L_109 - .L_108)
.L_108:
        /*002c*/ 	.word	0x00000000
        /*0030*/ 	.short	0x0008
        /*0032*/ 	.short	0x0040
        /*0034*/ 	.byte	0x00, 0xf0, 0x21, 0x00


	//----- nvinfo : EIATTR_KPARAM_INFO
	.align		4
.L_109:
        /*0038*/ 	.byte	0x04, 0x17
        /*003a*/ 	.short	(.L_111 - .L_110)
.L_110:
        /*003c*/ 	.word	0x00000000
        /*0040*/ 	.short	0x0007
        /*0042*/ 	.short	0x0038
        /*0044*/ 	.byte	0x00, 0xf0, 0x21, 0x00


	//----- nvinfo : EIATTR_KPARAM_INFO
	.align		4
.L_111:
        /*0048*/ 	.byte	0x04, 0x17
        /*004a*/ 	.short	(.L_113 - .L_112)
.L_112:
        /*004c*/ 	.word	0x00000000
        /*0050*/ 	.short	0x0006
        /*0052*/ 	.short	0x0030
        /*0054*/ 	.byte	0x00, 0xf0, 0x21, 0x00


	//----- nvinfo : EIATTR_KPARAM_INFO
	.align		4
.L_113:
        /*0058*/ 	.byte	0x04, 0x17
        /*005a*/ 	.short	(.L_115 - .L_114)
.L_114:
        /*005c*/ 	.word	0x00000000
        /*0060*/ 	.short	0x0005
        /*0062*/ 	.short	0x0028
        /*0064*/ 	.byte	0x00, 0xf0, 0x21, 0x00


	//----- nvinfo : EIATTR_KPARAM_INFO
	.align		4
.L_115:
        /*0068*/ 	.byte	0x04, 0x17
        /*006a*/ 	.short	(.L_117 - .L_116)
.L_116:
        /*006c*/ 	.word	0x00000000
        /*0070*/ 	.short	0x0004
        /*0072*/ 	.short	0x0020
        /*0074*/ 	.byte	0x00, 0xf5, 0x21, 0x00


	//----- nvinfo : EIATTR_KPARAM_INFO
	.align		4
.L_117:
        /*0078*/ 	.byte	0x04, 0x17
        /*007a*/ 	.short	(.L_119 - .L_118)
.L_118:
        /*007c*/ 	.word	0x00000000
        /*0080*/ 	.short	0x0003
        /*0082*/ 	.short	0x0018
        /*0084*/ 	.byte	0x00, 0xf5, 0x21, 0x00


	//----- nvinfo : EIATTR_KPARAM_INFO
	.align		4
.L_119:
        /*0088*/ 	.byte	0x04, 0x17
        /*008a*/ 	.short	(.L_121 - .L_120)
.L_120:
        /*008c*/ 	.word	0x00000000
        /*0090*/ 	.short	0x0002
        /*0092*/ 	.short	0x0010
        /*0094*/ 	.byte	0x00, 0xf5, 0x21, 0x00


	//----- nvinfo : EIATTR_KPARAM_INFO
	.align		4
.L_121:
        /*0098*/ 	.byte	0x04, 0x17
        /*009a*/ 	.short	(.L_123 - .L_122)
.L_122:
        /*009c*/ 	.word	0x00000000
        /*00a0*/ 	.short	0x0001
        /*00a2*/ 	.short	0x0008
        /*00a4*/ 	.byte	0x00, 0xf5, 0x21, 0x00


	//----- nvinfo : EIATTR_KPARAM_INFO
	.align		4
.L_123:
        /*00a8*/ 	.byte	0x04, 0x17
        /*00aa*/ 	.short	(.L_125 - .L_124)
.L_124:
        /*00ac*/ 	.word	0x00000000
        /*00b0*/ 	.short	0x0000
        /*00b2*/ 	.short	0x0000
        /*00b4*/ 	.byte	0x00, 0xf5, 0x21, 0x00


	//----- nvinfo : EIATTR_SPARSE_MMA_MASK
	.align		4
.L_125:
        /*00b8*/ 	.byte	0x03, 0x50
        /*00ba*/ 	.short	0x0000


	//----- nvinfo : EIATTR_MAXREG_COUNT
	.align		4
        /*00bc*/ 	.byte	0x03, 0x1b
        /*00be*/ 	.short	0x00ff


	//----- nvinfo : EIATTR_MERCURY_ISA_VERSION
	.align		4
        /*00c0*/ 	.byte	0x03, 0x5f
        /*00c2*/ 	.short	0x0101


	//----- nvinfo : EIATTR_VRC_CTA_INIT_COUNT
	.align		4
        /*00c4*/ 	.byte	0x02, 0x4a
	.zero		1
	.zero		1


	//----- nvinfo : EIATTR_EXIT_INSTR_OFFSETS
	.align		4
        /*00c8*/ 	.byte	0x04, 0x1c
        /*00ca*/ 	.short	(.L_127 - .L_126)


	//   ....[0]....
.L_126:
        /*00cc*/ 	.word	0x00000090


	//   ....[1]....
        /*00d0*/ 	.word	0x000006d0


	//   ....[2]....
        /*00d4*/ 	.word	0x00000bd0


	//   ....[3]....
        /*00d8*/ 	.word	0x00001100


	//   ....[4]....
        /*00dc*/ 	.word	0x00001580


	//----- nvinfo : EIATTR_CRS_STACK_SIZE
	.align		4
.L_127:
        /*00e0*/ 	.byte	0x04, 0x1e
        /*00e2*/ 	.short	(.L_129 - .L_128)
.L_128:
        /*00e4*/ 	.word	0x00000000


	//----- nvinfo : EIATTR_CBANK_PARAM_SIZE
	.align		4
.L_129:
        /*00e8*/ 	.byte	0x03, 0x19
        /*00ea*/ 	.short	0x0054


	//----- nvinfo : EIATTR_PARAM_CBANK
	.align		4
        /*00ec*/ 	.byte	0x04, 0x0a
        /*00ee*/ 	.short	(.L_131 - .L_130)
	.align		4
.L_130:
        /*00f0*/ 	.word	index@(.nv.constant0.rmsprop_centered_update_f64)
        /*00f4*/ 	.short	0x0380
        /*00f6*/ 	.short	0x0054


	//----- nvinfo : EIATTR_SW_WAR
	.align		4
.L_131:
        /*00f8*/ 	.byte	0x04, 0x36
        /*00fa*/ 	.short	(.L_133 - .L_132)
.L_132:
        /*00fc*/ 	.word	0x00000008
.L_133:


//--------------------- .nv.info.rmsprop_centered_update_f32 --------------------------
	.section	.nv.info.rmsprop_centered_update_f32,"",@"SHT_CUDA_INFO"
	.sectionflags	@""
	.align	4


	//----- nvinfo : EIATTR_CUDA_API_VERSION
	.align		4
        /*0000*/ 	.byte	0x04, 0x37
        /*0002*/ 	.short	(.L_135 - .L_134)
.L_134:
        /*0004*/ 	.word	0x00000082


	//----- nvinfo : EIATTR_KPARAM_INFO
	.align		4
.L_135:
        /*0008*/ 	.byte	0x04, 0x17
        /*000a*/ 	.short	(.L_137 - .L_136)
.L_136:
        /*000c*/ 	.word	0x00000000
        /*0010*/ 	.short	0x000a
        /*0012*/ 	.short	0x003c
        /*0014*/ 	.byte	0x00, 0xf0, 0x11, 0x00


	//----- nvinfo : EIATTR_KPARAM_INFO
	.align		4
.L_137:
        /*0018*/ 	.byte	0x04, 0x17
        /*001a*/ 	.short	(.L_139 - .L_138)
.L_138:
        /*001c*/ 	.word	0x00000000
        /*0020*/ 	.short	0x0009
        /*0022*/ 	.short	0x0038
        /*0024*/ 	.byte	0x00, 0xf0, 0x11, 0x00


	//----- nvinfo : EIATTR_KPARAM_INFO
	.align		4
.L_139:
        /*0028*/ 	.byte	0x04, 0x17
        /*002a*/ 	.short	(.L_141 - .L_140)
.L_140:
        /*002c*/ 	.word	0x00000000
        /*0030*/ 	.short	0x0008
        /*0032*/ 	.short	0x0034
        /*0034*/ 	.byte	0x00, 0xf0, 0x11, 0x00


	//----- nvinfo : EIATTR_KPARAM_INFO
	.align		4
.L_141:
        /*0038*/ 	.byte	0x04, 0x17
        /*003a*/ 	.short	(.L_143 - .L_142)
.L_142:
        /*003c*/ 	.word	0x00000000
        /*0040*/ 	.short	0x0007
        /*0042*/ 	.short	0x0030
        /*0044*/ 	.byte	0x00, 0xf0, 0x11, 0x00


	//----- nvinfo : EIATTR_KPARAM_INFO
	.align		4
.L_143:
        /*0048*/ 	.byte	0x04, 0x17
        /*004a*/ 	.short	(.L_145 - .L_144)
.L_144:
        /*004c*/ 	.word	0x00000000
        /*0050*/ 	.short	0x0006
        /*0052*/ 	.short	0x002c
        /*0054*/ 	.byte	0x00, 0xf0, 0x11, 0x00


	//----- nvinfo : EIATTR_KPARAM_INFO
	.align		4
.L_145:
        /*0058*/ 	.byte	0x04, 0x17
        /*005a*/ 	.short	(.L_147 - .L_146)
.L_146:
        /*005c*/ 	.word	0x00000000
        /*0060*/ 	.short	0x0005
        /*0062*/ 	.short	0x0028
        /*0064*/ 	.byte	0x00, 0xf0, 0x11, 0x00


	//----- nvinfo : EIATTR_KPARAM_INFO
	.align		4
.L_147:
        /*0068*/ 	.byte	0x04, 0x17
        /*006a*/ 	.short	(.L_149 - .L_148)
.L_148:
        /*006c*/ 	.word	0x00000000
        /*0070*/ 	.short	0x0004
        /*0072*/ 	.short	0x0020
        /*0074*/ 	.byte	0x00, 0xf5, 0x21, 0x00


	//----- nvinfo : EIATTR_KPARAM_INFO
	.align		4
.L_149:
        /*0078*/ 	.byte	0x04, 0x17
        /*007a*/ 	.short	(.L_151 - .L_150)
.L_150:
        /*007c*/ 	.word	0x00000000
        /*0080*/ 	.short	0x0003
        /*0082*/ 	.short	0x0018
        /*0084*/ 	.byte	0x00, 0xf5, 0x21, 0x00


	//----- nvinfo : EIATTR_KPARAM_INFO
	.align		4
.L_151:
        /*0088*/ 	.byte	0x04, 0x17
        /*008a*/ 	.short	(.L_153 - .L_152)
.L_152:
        /*008c*/ 	.word	0x00000000
        /*0090*/ 	.short	0x0002
        /*0092*/ 	.short	0x0010
        /*0094*/ 	.byte	0x00, 0xf5, 0x21, 0x00


	//----- nvinfo : EIATTR_KPARAM_INFO
	.align		4
.L_153:
        /*0098*/ 	.byte	0x04, 0x17
        /*009a*/ 	.short	(.L_155 - .L_154)
.L_154:
        /*009c*/ 	.word	0x00000000
        /*00a0*/ 	.short	0x0001
        /*00a2*/ 	.short	0x0008
        /*00a4*/ 	.byte	0x00, 0xf5, 0x21, 0x00


	//----- nvinfo : EIATTR_KPARAM_INFO
	.align		4
.L_155:
        /*00a8*/ 	.byte	0x04, 0x17
        /*00aa*/ 	.short	(.L_157 - .L_156)
.L_156:
        /*00ac*/ 	.word	0x00000000
        /*00b0*/ 	.short	0x0000
        /*00b2*/ 	.short	0x0000
        /*00b4*/ 	.byte	0x00, 0xf5, 0x21, 0x00


	//----- nvinfo : EIATTR_SPARSE_MMA_MASK
	.align		4
.L_157:
        /*00b8*/ 	.byte	0x03, 0x50
        /*00ba*/ 	.short	0x0000


	//----- nvinfo : EIATTR_MAXREG_COUNT
	.align		4
        /*00bc*/ 	.byte	0x03, 0x1b
        /*00be*/ 	.short	0x00ff


	//----- nvinfo : EIATTR_MERCURY_ISA_VERSION
	.align		4
        /*00c0*/ 	.byte	0x03, 0x5f
        /*00c2*/ 	.short	0x0101


	//----- nvinfo : EIATTR_VRC_CTA_INIT_COUNT
	.align		4
        /*00c4*/ 	.byte	0x02, 0x4a
	.zero		1
	.zero		1


	//----- nvinfo : EIATTR_EXIT_INSTR_OFFSETS
	.align		4
        /*00c8*/ 	.byte	0x04, 0x1c
        /*00ca*/ 	.short	(.L_159 - .L_158)


	//   ....[0]....
.L_158:
        /*00cc*/ 	.word	0x00000090


	//   ....[1]....
        /*00d0*/ 	.word	0x000005f0


	//   ....[2]....
        /*00d4*/ 	.word	0x00000980


	//   ....[3]....
        /*00d8*/ 	.word	0x00000dd0


	//   ....[4]....
        /*00dc*/ 	.word	0x00001100


	//----- nvinfo : EIATTR_CRS_STACK_SIZE
	.align		4
.L_159:
        /*00e0*/ 	.byte	0x04, 0x1e
        /*00e2*/ 	.short	(.L_161 - .L_160)
.L_160:
        /*00e4*/ 	.word	0x00000000


	//----- nvinfo : EIATTR_CBANK_PARAM_SIZE
	.align		4
.L_161:
        /*00e8*/ 	.byte	0x03, 0x19
        /*00ea*/ 	.short	0x0040


	//----- nvinfo : EIATTR_PARAM_CBANK
	.align		4
        /*00ec*/ 	.byte	0x04, 0x0a
        /*00ee*/ 	.short	(.L_163 - .L_162)
	.align		4
.L_162:
        /*00f0*/ 	.word	index@(.nv.constant0.rmsprop_centered_update_f32)
        /*00f4*/ 	.short	0x0380
        /*00f6*/ 	.short	0x0040


	//----- nvinfo : EIATTR_SW_WAR
	.align		4
.L_163:
        /*00f8*/ 	.byte	0x04, 0x36
        /*00fa*/ 	.short	(.L_165 - .L_164)
.L_164:
        /*00fc*/ 	.word	0x00000008
.L_165:


//--------------------- .nv.info.rmsprop_update_f64 --------------------------
	.section	.nv.info.rmsprop_update_f64,"",@"SHT_CUDA_INFO"
	.sectionflags	@""
	.align	4


	//----- nvinfo : EIATTR_CUDA_API_VERSION
	.align		4
        /*0000*/ 	.byte	0x04, 0x37
        /*0002*/ 	.short	(.L_167 - .L_166)
.L_166:
        /*0004*/ 	.word	0x00000082


	//----- nvinfo : EIATTR_KPARAM_INFO
	.align		4
.L_167:
        /*0008*/ 	.byte	0x04, 0x17
        /*000a*/ 	.short	(.L_169 - .L_168)
.L_168:
        /*000c*/ 	.word	0x00000000
        /*0010*/ 	.short	0x0009
        /*0012*/ 	.short	0x0048
        /*0014*/ 	.byte	0x00, 0xf0, 0x11, 0x00


	//----- nvinfo : EIATTR_KPARAM_INFO
	.align		4
.L_169:
        /*0018*/ 	.byte	0x04, 0x17
        /*001a*/ 	.short	(.L_171 - .L_170)
.L_170:
        /*001c*/ 	.word	0x00000000
        /*0020*/ 	.short	0x0008
        /*0022*/ 	.short	0x0040
        /*0024*/ 	.byte	0x00, 0xf0, 0x21, 0x00


	//----- nvinfo : EIATTR_KPARAM_INFO
	.align		4
.L_171:
        /*0028*/ 	.byte	0x04, 0x17
        /*002a*/ 	.short	(.L_173 - .L_172)
.L_172:
        /*002c*/ 	.word	0x00000000
        /*0030*/ 	.short	0x0007
        /*0032*/ 	.short	0x0038
        /*0034*/ 	.byte	0x00, 0xf0, 0x21, 0x00


	//----- nvinfo : EIATTR_KPARAM_INFO
	.align		4
.L_173:
        /*0038*/ 	.byte	0x04, 0x17
        /*003a*/ 	.short	(.L_175 - .L_174)
.L_174:
        /*003c*/ 	.word	0x00000000
        /*0040*/ 	.short	0x0006
        /*0042*/ 	.short	0x0030
        /*0044*/ 	.byte	0x00, 0xf0, 0x21, 0x00


	//----- nvinfo : EIATTR_KPARAM_INFO
	.align		4
.L_175:
        /*0048*/ 	.byte	0x04, 0x17
        /*004a*/ 	.short	(.L_177 - .L_176)
.L_176:
        /*004c*/ 	.word	0x00000000
        /*0050*/ 	.short	0x0005
        /*0052*/ 	.short	0x0028
        /*0054*/ 	.byte	0x00, 0xf0, 0x21, 0x00


	//----- nvinfo : EIATTR_KPARAM_INFO
	.align		4
.L_177:
        /*0058*/ 	.byte	0x04, 0x17
        /*005a*/ 	.short	(.L_179 - .L_178)
.L_178:
        /*005c*/ 	.word	0x00000000
        /*0060*/ 	.short	0x0004
        /*0062*/ 	.short	0x0020
        /*0064*/ 	.byte	0x00, 0xf0, 0x21, 0x00


	//----- nvinfo : EIATTR_KPARAM_INFO
	.align		4
.L_179:
        /*0068*/ 	.byte	0x04, 0x17
        /*006a*/ 	.short	(.L_181 - .L_180)
.L_180:
        /*006c*/ 	.word	0x00000000
        /*0070*/ 	.short	0x0003
        /*0072*/ 	.short	0x0018
        /*0074*/ 	.byte	0x00, 0xf5, 0x21, 0x00


	//----- nvinfo : EIATTR_KPARAM_INFO
	.align		4
.L_181:
        /*0078*/ 	.byte	0x04, 0x17
        /*007a*/ 	.short	(.L_183 - .L_182)
.L_182:
        /*007c*/ 	.word	0x00000000
        /*0080*/ 	.short	0x0002
        /*0082*/ 	.short	0x0010
        /*0084*/ 	.byte	0x00, 0xf5, 0x21, 0x00


	//----- nvinfo : EIATTR_KPARAM_INFO
	.align		4
.L_183:
        /*0088*/ 	.byte	0x04, 0x17
        /*008a*/ 	.short	(.L_185 - .L_184)
.L_184:
        /*008c*/ 	.word	0x00000000
        /*0090*/ 	.short	0x0001
        /*0092*/ 	.short	0x0008
        /*0094*/ 	.byte	0x00, 0xf5, 0x21, 0x00


	//----- nvinfo : EIATTR_KPARAM_INFO
	.align		4
.L_185:
        /*0098*/ 	.byte	0x04, 0x17
        /*009a*/ 	.short	(.L_187 - .L_186)
.L_186:
        /*009c*/ 	.word	0x00000000
        /*00a0*/ 	.short	0x0000
        /*00a2*/ 	.short	0x0000
        /*00a4*/ 	.byte	0x00, 0xf5, 0x21, 0x00


	//----- nvinfo : EIATTR_SPARSE_MMA_MASK
	.align		4
.L_187:
        /*00a8*/ 	.byte	0x03, 0x50
        /*00aa*/ 	.short	0x0000


	//----- nvinfo : EIATTR_MAXREG_COUNT
	.align		4
        /*00ac*/ 	.byte	0x03, 0x1b
        /*00ae*/ 	.short	0x00ff


	//----- nvinfo : EIATTR_MERCURY_ISA_VERSION
	.align		4
        /*00b0*/ 	.byte	0x03, 0x5f
        /*00b2*/ 	.short	0x0101


	//----- nvinfo : EIATTR_VRC_CTA_INIT_COUNT
	.align		4
        /*00b4*/ 	.byte	0x02, 0x4a
	.zero		1
	.zero		1


	//----- nvinfo : EIATTR_EXIT_INSTR_OFFSETS
	.align		4
        /*00b8*/ 	.byte	0x04, 0x1c
        /*00ba*/ 	.short	(.L_189 - .L_188)


	//   ....[0]....
.L_188:
        /*00bc*/ 	.word	0x00000090


	//   ....[1]....
        /*00c0*/ 	.word	0x00000680


	//   ....[2]....
        /*00c4*/ 	.word	0x00000ad0


	//   ....[3]....
        /*00c8*/ 	.word	0x00000fb0


	//   ....[4]....
        /*00cc*/ 	.word	0x00001380


	//----- nvinfo : EIATTR_CRS_STACK_SIZE
	.align		4
.L_189:
        /*00d0*/ 	.byte	0x04, 0x1e
        /*00d2*/ 	.short	(.L_191 - .L_190)
.L_190:
        /*00d4*/ 	.word	0x00000000


	//----- nvinfo : EIATTR_CBANK_PARAM_SIZE
	.align		4
.L_191:
        /*00d8*/ 	.byte	0x03, 0x19
        /*00da*/ 	.short	0x004c


	//----- nvinfo : EIATTR_PARAM_CBANK
	.align		4
        /*00dc*/ 	.byte	0x04, 0x0a
        /*00de*/ 	.short	(.L_193 - .L_192)
	.align		4
.L_192:
        /*00e0*/ 	.word	index@(.nv.constant0.rmsprop_update_f64)
        /*00e4*/ 	.short	0x0380
        /*00e6*/ 	.short	0x004c


	//----- nvinfo : EIATTR_SW_WAR
	.align		4
.L_193:
        /*00e8*/ 	.byte	0x04, 0x36
        /*00ea*/ 	.short	(.L_195 - .L_194)
.L_194:
        /*00ec*/ 	.word	0x00000008
.L_195:


//--------------------- .nv.info.rmsprop_update_f32 --------------------------
	.section	.nv.info.rmsprop_update_f32,"",@"SHT_CUDA_INFO"
	.sectionflags	@""
	.align	4


	//----- nvinfo : EIATTR_CUDA_API_VERSION
	.align		4
        /*0000*/ 	.byte	0x04, 0x37
        /*0002*/ 	.short	(.L_197 - .L_196)
.L_196:
        /*0004*/ 	.word	0x00000082


	//----- nvinfo : EIATTR_KPARAM_INFO
	.align		4
.L_197:
        /*0008*/ 	.byte	0x04, 0x17
        /*000a*/ 	.short	(.L_199 - .L_198)
.L_198:
        /*000c*/ 	.word	0x00000000
        /*0010*/ 	.short	0x0009
        /*0012*/ 	.short	0x0034
        /*0014*/ 	.byte	0x00, 0xf0, 0x11, 0x00


	//----- nvinfo : EIATTR_KPARAM_INFO
	.align		4
.L_199:
        /*0018*/ 	.byte	0x04, 0x17
        /*001a*/ 	.short	(.L_201 - .L_200)
.L_200:
        /*001c*/ 	.word	0x00000000
        /*0020*/ 	.short	0x0008
        /*0022*/ 	.short	0x0030
        /*0024*/ 	.byte	0x00, 0xf0, 0x11, 0x00


	//----- nvinfo : EIATTR_KPARAM_INFO
	.align		4
.L_201:
        /*0028*/ 	.byte	0x04, 0x17
        /*002a*/ 	.short	(.L_203 - .L_202)
.L_202:
        /*002c*/ 	.word	0x00000000
        /*0030*/ 	.short	0x0007
        /*0032*/ 	.short	0x002c
        /*0034*/ 	.byte	0x00, 0xf0, 0x11, 0x00


	//----- nvinfo : EIATTR_KPARAM_INFO
	.align		4
.L_203:
        /*0038*/ 	.byte	0x04, 0x17
        /*003a*/ 	.short	(.L_205 - .L_204)
.L_204:
        /*003c*/ 	.word	0x00000000
        /*0040*/ 	.short	0x0006
        /*0042*/ 	.short	0x0028
        /*0044*/ 	.byte	0x00, 0xf0, 0x11, 0x00


	//----- nvinfo : EIATTR_KPARAM_INFO
	.align		4
.L_205:
        /*0048*/ 	.byte	0x04, 0x17
        /*004a*/ 	.short	(.L_207 - .L_206)
.L_206:
        /*004c*/ 	.word	0x00000000
        /*0050*/ 	.short	0x0005
        /*0052*/ 	.short	0x0024
        /*0054*/ 	.byte	0x00, 0xf0, 0x11, 0x00


	//----- nvinfo : EIATTR_KPARAM_INFO
	.align		4
.L_207:
        /*0058*/ 	.byte	0x04, 0x17
        /*005a*/ 	.short	(.L_209 - .L_208)
.L_208:
        /*005c*/ 	.word	0x00000000
        /*0060*/ 	.short	0x0004
        /*0062*/ 	.short	0x0020
        /*0064*/ 	.byte	0x00, 0xf0, 0x11, 0x00


	//----- nvinfo : EIATTR_KPARAM_INFO
	.align		4
.L_209:
        /*0068*/ 	.byte	0x04, 0x17
        /*006a*/ 	.short	(.L_211 - .L_210)
.L_210:
        /*006c*/ 	.word	0x00000000
        /*0070*/ 	.short	0x0003
        /*0072*/ 	.short	0x0018
        /*0074*/ 	.byte	0x00, 0xf5, 0x21, 0x00


	//----- nvinfo : EIATTR_KPARAM_INFO
	.align		4
.L_211:
        /*0078*/ 	.byte	0x04, 0x17
        /*007a*/ 	.short	(.L_213 - .L_212)
.L_212:
        /*007c*/ 	.word	0x00000000
        /*0080*/ 	.short	0x0002
        /*0082*/ 	.short	0x0010
        /*0084*/ 	.byte	0x00, 0xf5, 0x21, 0x00


	//----- nvinfo : EIATTR_KPARAM_INFO
	.align		4
.L_213:
        /*0088*/ 	.byte	0x04, 0x17
        /*008a*/ 	.short	(.L_215 - .L_214)
.L_214:
        /*008c*/ 	.word	0x00000000
        /*0090*/ 	.short	0x0001
        /*0092*/ 	.short	0x0008
        /*0094*/ 	.byte	0x00, 0xf5, 0x21, 0x00


	//----- nvinfo : EIATTR_KPARAM_INFO
	.align		4
.L_215:
        /*0098*/ 	.byte	0x04, 0x17
        /*009a*/ 	.short	(.L_217 - .L_216)
.L_216:
        /*009c*/ 	.word	0x00000000
        /*00a0*/ 	.short	0x0000
        /*00a2*/ 	.short	0x0000
        /*00a4*/ 	.byte	0x00, 0xf5, 0x21, 0x00


	//----- nvinfo : EIATTR_SPARSE_MMA_MASK
	.align		4
.L_217:
        /*00a8*/ 	.byte	0x03, 0x50
        /*00aa*/ 	.short	0x0000


	//----- nvinfo : EIATTR_MAXREG_COUNT
	.align		4
        /*00ac*/ 	.byte	0x03, 0x1b
        /*00ae*/ 	.short	0x00ff


	//----- nvinfo : EIATTR_MERCURY_ISA_VERSION
	.align		4
        /*00b0*/ 	.byte	0x03, 0x5f
        /*00b2*/ 	.short	0x0101


	//----- nvinfo : EIATTR_VRC_CTA_INIT_COUNT
	.align		4
        /*00b4*/ 	.byte	0x02, 0x4a
	.zero		1
	.zero		1


	//----- nvinfo : EIATTR_EXIT_INSTR_OFFSETS
	.align		4
        /*00b8*/ 	.byte	0x04, 0x1c
        /*00ba*/ 	.short	(.L_219 - .L_218)


	//   ....[0]....
.L_218:
        /*00bc*/ 	.word	0x00000090


	//   ....[1]....
        /*00c0*/ 	.word	0x00000590


	//   ....[2]....
        /*00c4*/ 	.word	0x000008d0


	//   ....[3]....
        /*00c8*/ 	.word	0x00000cc0


	//   ....[4]....
        /*00cc*/ 	.word	0x00000fa0


	//----- nvinfo : EIATTR_CRS_STACK_SIZE
	.align		4
.L_219:
        /*00d0*/ 	.byte	0x04, 0x1e
        /*00d2*/ 	.short	(.L_221 - .L_220)
.L_220:
        /*00d4*/ 	.word	0x00000000


	//----- nvinfo : EIATTR_CBANK_PARAM_SIZE
	.align		4
.L_221:
        /*00d8*/ 	.byte	0x03, 0x19
        /*00da*/ 	.short	0x0038


	//----- nvinfo : EIATTR_PARAM_CBANK
	.align		4
        /*00dc*/ 	.byte	0x04, 0x0a
        /*00de*/ 	.short	(.L_223 - .L_222)
	.align		4
.L_222:
        /*00e0*/ 	.word	index@(.nv.constant0.rmsprop_update_f32)
        /*00e4*/ 	.short	0x0380
        /*00e6*/ 	.short	0x0038


	//----- nvinfo : EIATTR_SW_WAR
	.align		4
.L_223:
        /*00e8*/ 	.byte	0x04, 0x36
        /*00ea*/ 	.short	(.L_225 - .L_224)
.L_224:
        /*00ec*/ 	.word	0x00000008
.L_225:


//--------------------- .nv.callgraph             --------------------------
	.section	.nv.callgraph,"",@"SHT_CUDA_CALLGRAPH"
	.align	4
	.sectionentsize	8
	.align		4
        /*0000*/ 	.word	0x00000000
	.align		4
        /*0004*/ 	.word	0xffffffff
	.align		4
        /*0008*/ 	.word	0x00000000
	.align		4
        /*000c*/ 	.word	0xfffffffe
	.align		4
        /*0010*/ 	.word	0x00000000
	.align		4
        /*0014*/ 	.word	0xfffffffd
	.align		4
        /*0018*/ 	.word	0x00000000
	.align		4
        /*001c*/ 	.word	0xfffffffc


//--------------------- .text.init_rmsprop_state_f32 --------------------------
	.section	.text.init_rmsprop_state_f32,"ax",@progbits
	.align	128
        .global         init_rmsprop_state_f32
        .type           init_rmsprop_state_f32,@function
        .size           init_rmsprop_state_f32,(.L_x_216 - init_rmsprop_state_f32)
        .other          init_rmsprop_state_f32,@"STO_CUDA_ENTRY STV_DEFAULT"
init_rmsprop_state_f32:
.text.init_rmsprop_state_f32:
[----:B------:R-:W-:Y:S01]  /*0000*/  LDC R1, c[0x0][0x37c] ;  /* 0x0000df00ff017b82 */ /* 0x000fe20000000800 */
[----:B------:R-:W0:Y:S07]  /*0010*/  S2R R3, SR_TID.X ;  /* 0x0000000000037919 */ /* 0x000e2e0000002100 */
[----:B------:R-:W0:Y:S01]  /*0020*/  S2UR UR4, SR_CTAID.X ;  /* 0x00000000000479c3 */ /* 0x000e220000002500 */
[----:B------:R-:W1:Y:S07]  /*0030*/  LDCU UR6, c[0x0][0x398] ;  /* 0x00007300ff0677ac */ /* 0x000e6e0008000800 */
[----:B------:R-:W0:Y:S01]  /*0040*/  LDC R0, c[0x0][0x360] ;  /* 0x0000d800ff007b82 */ /* 0x000e220000000800 */
[----:B------:R-:W2:Y:S01]  /*0050*/  LDCU UR5, c[0x0][0x370] ;  /* 0x00006e00ff0577ac */ /* 0x000ea20008000800 */
[----:B0-----:R-:W-:-:S02]  /*0060*/  IMAD R3, R0, UR4, R3 ;  /* 0x0000000400037c24 */ /* 0x001fc4000f8e0203 */
[----:B--2---:R-:W-:-:S03]  /*0070*/  IMAD R0, R0, UR5, RZ ;  /* 0x0000000500007c24 */ /* 0x004fc6000f8e02ff */
[----:B-1----:R-:W-:-:S13]  /*0080*/  ISETP.GE.AND P0, PT, R3, UR6, PT ;  /* 0x0000000603007c0c */ /* 0x002fda000bf06270 */
[----:B------:R-:W-:Y:S05]  /*0090*/  @P0 EXIT ;  /* 0x000000000000094d */ /* 0x000fea0003800000 */
[----:B------:R-:W0:Y:S01]  /*00a0*/  LDCU.64 UR8, c[0x0][0x388] ;  /* 0x00007100ff0877ac */ /* 0x000e220008000a00 */
[----:B------:R-:W1:Y:S01]  /*00b0*/  LDCU.64 UR4, c[0x0][0x358] ;  /* 0x00006b00ff0477ac */ /* 0x000e620008000a00 */
[----:B0-----:R-:W-:-:S04]  /*00c0*/  UISETP.NE.U32.AND UP0, UPT, UR8, URZ, UPT ;  /* 0x000000ff0800728c */ /* 0x001fc8000bf05070 */
[----:B------:R-:W-:-:S09]  /*00d0*/  UISETP.NE.AND.EX UP0, UPT, UR9, URZ, UPT, UP0 ;  /* 0x000000ff0900728c */ /* 0x000fd2000bf05300 */
[----:B-1----:R-:W-:Y:S05]  /*00e0*/  BRA.U UP0, `(.L_x_0) ;  /* 0x0000000500347547 */ /* 0x002fea000b800000 */
[----:B------:R-:W0:Y:S02]  /*00f0*/  LDCU.64 UR8, c[0x0][0x390] ;  /* 0x00007200ff0877ac */ /* 0x000e240008000a00 */
[----:B0-----:R-:W-:-:S04]  /*0100*/  UISETP.NE.U32.AND UP0, UPT, UR8, URZ, UPT ;  /* 0x000000ff0800728c */ /* 0x001fc8000bf05070 */
[----:B------:R-:W-:-:S09]  /*0110*/  UISETP.NE.AND.EX UP0, UPT, UR9, URZ, UPT, UP0 ;  /* 0x000000ff0900728c */ /* 0x000fd2000bf05300 */
[----:B------:R-:W-:Y:S05]  /*0120*/  BRA.U UP0, `(.L_x_1) ;  /* 0x00000001001c7547 */ /* 0x000fea000b800000 */
[----:B------:R-:W0:Y:S02]  /*0130*/  LDC.64 R6, c[0x0][0x380] ;  /* 0x0000e000ff067b82 */ /* 0x000e240000000a00 */
.L_x_2:
[----:B0-----:R-:W-:Y:S01]  /*0140*/  IMAD.WIDE R4, R3, 0x4, R6 ;  /* 0x0000000403047825 */ /* 0x001fe200078e0206 */
[----:B------:R-:W-:-:S04]  /*0150*/  IADD3 R3, PT, PT, R0, R3, RZ ;  /* 0x0000000300037210 */ /* 0x000fc80007ffe0ff */
[----:B------:R1:W-:Y:S01]  /*0160*/  STG.E desc[UR4][R4.64], RZ ;  /* 0x000000ff04007986 */ /* 0x0003e2000c101904 */
[----:B------:R-:W-:-:S13]  /*0170*/  ISETP.GE.AND P0, PT, R3, UR6, PT ;  /* 0x0000000603007c0c */ /* 0x000fda000bf06270 */
[----:B-1----:R-:W-:Y:S05]  /*0180*/  @!P0 BRA `(.L_x_2) ;  /* 0xfffffffc00ec8947 */ /* 0x002fea000383ffff */
[----:B------:R-:W-:Y:S05]  /*0190*/  EXIT ;  /* 0x000000000000794d */ /* 0x000fea0003800000 */
.L_x_1:
[----:B------:R-:W0:Y:S01]  /*01a0*/  I2F.U32.RP R6, R0 ;  /* 0x0000000000067306 */ /* 0x000e220000209000 */
[C---:B------:R-:W-:Y:S01]  /*01b0*/  IMAD.IADD R2, R0.reuse, 0x1, R3 ;  /* 0x0000000100027824 */ /* 0x040fe200078e0203 */
[----:B------:R-:W-:Y:S01]  /*01c0*/  IADD3 R9, PT, PT, RZ, -R0, RZ ;  /* 0x80000000ff097210 */ /* 0x000fe20007ffe0ff */
[----:B------:R-:W-:Y:S01]  /*01d0*/  BSSY.RECONVERGENT B0, `(.L_x_3) ;  /* 0x0000029000007945 */ /* 0x000fe20003800200 */
[----:B------:R-:W-:Y:S02]  /*01e0*/  ISETP.NE.U32.AND P2, PT, R0, RZ, PT ;  /* 0x000000ff0000720c */ /* 0x000fe40003f45070 */
[C---:B------:R-:W-:Y:S02]  /*01f0*/  ISETP.GE.AND P0, PT, R2.reuse, UR6, PT ;  /* 0x0000000602007c0c */ /* 0x040fe4000bf06270 */
[----:B------:R-:W-:Y:S02]  /*0200*/  VIMNMX R7, PT, PT, R2, UR6, !PT ;  /* 0x0000000602077c48 */ /* 0x000fe4000ffe0100 */
[----:B------:R-:W-:-:S04]  /*0210*/  SEL R8, RZ, 0x1, P0 ;  /* 0x00000001ff087807 */ /* 0x000fc80000000000 */
[----:B------:R-:W-:Y:S01]  /*0220*/  IADD3 R7, PT, PT, R7, -R2, -R8 ;  /* 0x8000000207077210 */ /* 0x000fe20007ffe808 */
[----:B0-----:R-:W0:Y:S02]  /*0230*/  MUFU.RCP R6, R6 ;  /* 0x0000000600067308 */ /* 0x001e240000001000 */
[----:B0-----:R-:W-:-:S06]  /*0240*/  VIADD R4, R6, 0xffffffe ;  /* 0x0ffffffe06047836 */ /* 0x001fcc0000000000 */
[----:B------:R0:W1:Y:S02]  /*0250*/  F2I.FTZ.U32.TRUNC.NTZ R5, R4 ;  /* 0x0000000400057305 */ /* 0x000064000021f000 */
[----:B0-----:R-:W-:Y:S02]  /*0260*/  HFMA2 R4, -RZ, RZ, 0, 0 ;  /* 0x00000000ff047431 */ /* 0x001fe400000001ff */
[----:B-1----:R-:W-:-:S04]  /*0270*/  IMAD R9, R9, R5, RZ ;  /* 0x0000000509097224 */ /* 0x002fc800078e02ff */
[----:B------:R-:W-:Y:S02]  /*0280*/  IMAD.HI.U32 R6, R5, R9, R4 ;  /* 0x0000000905067227 */ /* 0x000fe400078e0004 */
[----:B------:R-:W0:Y:S04]  /*0290*/  LDC.64 R4, c[0x0][0x380] ;  /* 0x0000e000ff047b82 */ /* 0x000e280000000a00 */
[----:B------:R-:W-:-:S04]  /*02a0*/  IMAD.HI.U32 R9, R6, R7, RZ ;  /* 0x0000000706097227 */ /* 0x000fc800078e00ff */
[----:B------:R-:W-:-:S04]  /*02b0*/  IMAD.MOV R2, RZ, RZ, -R9 ;  /* 0x000000ffff027224 */ /* 0x000fc800078e0a09 */
[----:B------:R-:W-:-:S05]  /*02c0*/  IMAD R7, R0, R2, R7 ;  /* 0x0000000200077224 */ /* 0x000fca00078e0207 */
[----:B------:R-:W-:-:S13]  /*02d0*/  ISETP.GE.U32.AND P0, PT, R7, R0, PT ;  /* 0x000000000700720c */ /* 0x000fda0003f06070 */
[----:B------:R-:W-:Y:S01]  /*02e0*/  @P0 IADD3 R7, PT, PT, -R0, R7, RZ ;  /* 0x0000000700070210 */ /* 0x000fe20007ffe1ff */
[----:B------:R-:W-:-:S03]  /*02f0*/  @P0 VIADD R9, R9, 0x1 ;  /* 0x0000000109090836 */ /* 0x000fc60000000000 */
[----:B------:R-:W-:Y:S02]  /*0300*/  ISETP.GE.U32.AND P1, PT, R7, R0, PT ;  /* 0x000000000700720c */ /* 0x000fe40003f26070 */
[----:B------:R-:W1:Y:S11]  /*0310*/  LDC.64 R6, c[0x0][0x390] ;  /* 0x0000e400ff067b82 */ /* 0x000e760000000a00 */
[----:B------:R-:W-:-:S02]  /*0320*/  @P1 IADD3 R9, PT, PT, R9, 0x1, RZ ;  /* 0x0000000109091810 */ /* 0x000fc40007ffe0ff */
[----:B------:R-:W-:-:S05]  /*0330*/  @!P2 LOP3.LUT R9, RZ, R0, RZ, 0x33, !PT ;  /* 0x00000000ff09a212 */ /* 0x000fca00078e33ff */
[----:B------:R-:W-:-:S05]  /*0340*/  IMAD.IADD R2, R8, 0x1, R9 ;  /* 0x0000000108027824 */ /* 0x000fca00078e0209 */
[C---:B------:R-:W-:Y:S02]  /*0350*/  LOP3.LUT R8, R2.reuse, 0x3, RZ, 0xc0, !PT ;  /* 0x0000000302087812 */ /* 0x040fe400078ec0ff */
[----:B------:R-:W-:Y:S02]  /*0360*/  ISETP.GE.U32.AND P1, PT, R2, 0x3, PT ;  /* 0x000000030200780c */ /* 0x000fe40003f26070 */
[----:B------:R-:W-:-:S13]  /*0370*/  ISETP.NE.AND P0, PT, R8, 0x3, PT ;  /* 0x000000030800780c */ /* 0x000fda0003f05270 */
[----:B0-----:R-:W-:Y:S05]  /*0380*/  @!P0 BRA `(.L_x_4) ;  /* 0x0000000000348947 */ /* 0x001fea0003800000 */
[----:B------:R-:W0:Y:S01]  /*0390*/  LDC.64 R10, c[0x0][0x390] ;  /* 0x0000e400ff0a7b82 */ /* 0x000e220000000a00 */
[----:B------:R-:W-:-:S04]  /*03a0*/  IADD3 R2, PT, PT, R2, 0x1, RZ ;  /* 0x0000000102027810 */ /* 0x000fc80007ffe0ff */
[----:B------:R-:W-:-:S03]  /*03b0*/  LOP3.LUT R2, R2, 0x3, RZ, 0xc0, !PT ;  /* 0x0000000302027812 */ /* 0x000fc600078ec0ff */
[----:B------:R-:W2:Y:S01]  /*03c0*/  LDC.64 R12, c[0x0][0x380] ;  /* 0x0000e000ff0c7b82 */ /* 0x000ea20000000a00 */
[----:B------:R-:W-:-:S07]  /*03d0*/  IADD3 R2, PT, PT, -R2, RZ, RZ ;  /* 0x000000ff02027210 */ /* 0x000fce0007ffe1ff */
.L_x_5:
[----:B--2---:R-:W-:-:S04]  /*03e0*/  IMAD.WIDE R14, R3, 0x4, R12 ;  /* 0x00000004030e7825 */ /* 0x004fc800078e020c */
[----:B0-----:R-:W-:Y:S01]  /*03f0*/  IMAD.WIDE R8, R3, 0x4, R10 ;  /* 0x0000000403087825 */ /* 0x001fe200078e020a */
[----:B------:R3:W-:Y:S01]  /*0400*/  STG.E desc[UR4][R14.64], RZ ;  /* 0x000000ff0e007986 */ /* 0x0007e2000c101904 */
[----:B------:R-:W-:Y:S02]  /*0410*/  IADD3 R3, PT, PT, R0, R3, RZ ;  /* 0x0000000300037210 */ /* 0x000fe40007ffe0ff */
[----:B------:R-:W-:Y:S01]  /*0420*/  VIADD R2, R2, 0x1 ;  /* 0x0000000102027836 */ /* 0x000fe20000000000 */
[----:B------:R3:W-:Y:S04]  /*0430*/  STG.E desc[UR4][R8.64], RZ ;  /* 0x000000ff08007986 */ /* 0x0007e8000c101904 */
[----:B------:R-:W-:-:S13]  /*0440*/  ISETP.NE.AND P0, PT, R2, RZ, PT ;  /* 0x000000ff0200720c */ /* 0x000fda0003f05270 */
[----:B---3--:R-:W-:Y:S05]  /*0450*/  @P0 BRA `(.L_x_5) ;  /* 0xfffffffc00e00947 */ /* 0x008fea000383ffff */
.L_x_4:
[----:B------:R-:W-:Y:S05]  /*0460*/  BSYNC.RECONVERGENT B0 ;  /* 0x0000000000007941 */ /* 0x000fea0003800200 */
.L_x_3:
[----:B------:R-:W-:Y:S05]  /*0470*/  @!P1 EXIT ;  /* 0x000000000000994d */ /* 0x000fea0003800000 */
.L_x_6:
[----:B0-----:R-:W-:-:S04]  /*0480*/  IMAD.WIDE R20, R3, 0x4, R4 ;  /* 0x0000000403147825 */ /* 0x001fc800078e0204 */
[----:B-1----:R-:W-:Y:S01]  /*0490*/  IMAD.WIDE R22, R3, 0x4, R6 ;  /* 0x0000000403167825 */ /* 0x002fe200078e0206 */
[----:B------:R0:W-:Y:S01]  /*04a0*/  STG.E desc[UR4][R20.64], RZ ;  /* 0x000000ff14007986 */ /* 0x0001e2000c101904 */
[C---:B------:R-:W-:Y:S02]  /*04b0*/  LEA R3, R0.reuse, R3, 0x2 ;  /* 0x0000000300037211 */ /* 0x040fe400078e10ff */
[C---:B------:R-:W-:Y:S01]  /*04c0*/  IMAD.WIDE R8, R0.reuse, 0x4, R20 ;  /* 0x0000000400087825 */ /* 0x040fe200078e0214 */
[----:B------:R0:W-:Y:S01]  /*04d0*/  STG.E desc[UR4][R22.64], RZ ;  /* 0x000000ff16007986 */ /* 0x0001e2000c101904 */
[----:B------:R-:W-:Y:S02]  /*04e0*/  ISETP.GE.AND P0, PT, R3, UR6, PT ;  /* 0x0000000603007c0c */ /* 0x000fe4000bf06270 */
[C---:B------:R-:W-:Y:S01]  /*04f0*/  IMAD.WIDE R10, R0.reuse, 0x4, R22 ;  /* 0x00000004000a7825 */ /* 0x040fe200078e0216 */
[----:B------:R0:W-:Y:S03]  /*0500*/  STG.E desc[UR4][R8.64], RZ ;  /* 0x000000ff08007986 */ /* 0x0001e6000c101904 */
[C---:B------:R-:W-:Y:S01]  /*0510*/  IMAD.WIDE R12, R0.reuse, 0x4, R8 ;  /* 0x00000004000c7825 */ /* 0x040fe200078e0208 */
[----:B------:R0:W-:Y:S03]  /*0520*/  STG.E desc[UR4][R10.64], RZ ;  /* 0x000000ff0a007986 */ /* 0x0001e6000c101904 */
[C---:B------:R-:W-:Y:S01]  /*0530*/  IMAD.WIDE R14, R0.reuse, 0x4, R10 ;  /* 0x00000004000e7825 */ /* 0x040fe200078e020a */
[----:B------:R0:W-:Y:S03]  /*0540*/  STG.E desc[UR4][R12.64], RZ ;  /* 0x000000ff0c007986 */ /* 0x0001e6000c101904 */
[C---:B------:R-:W-:Y:S01]  /*0550*/  IMAD.WIDE R16, R0.reuse, 0x4, R12 ;  /* 0x0000000400107825 */ /* 0x040fe200078e020c */
[----:B------:R0:W-:Y:S03]  /*0560*/  STG.E desc[UR4][R14.64], RZ ;  /* 0x000000ff0e007986 */ /* 0x0001e6000c101904 */
[----:B------:R-:W-:Y:S01]  /*0570*/  IMAD.WIDE R18, R0, 0x4, R14 ;  /* 0x0000000400127825 */ /* 0x000fe200078e020e */
[----:B------:R0:W-:Y:S04]  /*0580*/  STG.E desc[UR4][R16.64], RZ ;  /* 0x000000ff10007986 */ /* 0x0001e8000c101904 */
[----:B------:R0:W-:Y:S01]  /*0590*/  STG.E desc[UR4][R18.64], RZ ;  /* 0x000000ff12007986 */ /* 0x0001e2000c101904 */
[----:B------:R-:W-:Y:S05]  /*05a0*/  @!P0 BRA `(.L_x_6) ;  /* 0xfffffffc00b48947 */ /* 0x000fea000383ffff */
[----:B------:R-:W-:Y:S05]  /*05b0*/  EXIT ;  /* 0x000000000000794d */ /* 0x000fea0003800000 */
.L_x_0:
[----:B------:R-:W0:Y:S01]  /*05c0*/  LDCU.64 UR8, c[0x0][0x390] ;  /* 0x00007200ff0877ac */ /* 0x000e220008000a00 */
[----:B------:R-:W1:Y:S08]  /*05d0*/  LDC.64 R8, c[0x0][0x380] ;  /* 0x0000e000ff087b82 */ /* 0x000e700000000a00 */
[----:B------:R-:W2:Y:S01]  /*05e0*/  LDC.64 R6, c[0x0][0x388] ;  /* 0x0000e200ff067b82 */ /* 0x000ea20000000a00 */
[----:B0-----:R-:W-:-:S04]  /*05f0*/  UISETP.NE.U32.AND UP0, UPT, UR8, URZ, UPT ;  /* 0x000000ff0800728c */ /* 0x001fc8000bf05070 */
[----:B------:R-:W-:-:S09]  /*0600*/  UISETP.NE.AND.EX UP0, UPT, UR9, URZ, UPT, UP0 ;  /* 0x000000ff0900728c */ /* 0x000fd2000bf05300 */
[----:B------:R-:W-:Y:S05]  /*0610*/  BRA.U UP0, `(.L_x_7) ;  /* 0x0000000100207547 */ /* 0x000fea000b800000 */
.L_x_8:
[----:B-1----:R-:W-:-:S04]  /*0620*/  IMAD.WIDE R10, R3, 0x4, R8 ;  /* 0x00000004030a7825 */ /* 0x002fc800078e0208 */
[----:B--2---:R-:W-:Y:S01]  /*0630*/  IMAD.WIDE R4, R3, 0x4, R6 ;  /* 0x0000000403047825 */ /* 0x004fe200078e0206 */
[----:B------:R0:W-:Y:S03]  /*0640*/  STG.E desc[UR4][R10.64], RZ ;  /* 0x000000ff0a007986 */ /* 0x0001e6000c101904 */
[----:B------:R-:W-:Y:S01]  /*0650*/  IMAD.IADD R3, R0, 0x1, R3 ;  /* 0x0000000100037824 */ /* 0x000fe200078e0203 */
[----:B------:R0:W-:Y:S04]  /*0660*/  STG.E desc[UR4][R4.64], RZ ;  /* 0x000000ff04007986 */ /* 0x0001e8000c101904 */
[----:B------:R-:W-:-:S13]  /*0670*/  ISETP.GE.AND P0, PT, R3, UR6, PT ;  /* 0x0000000603007c0c */ /* 0x000fda000bf06270 */
[----:B0-----:R-:W-:Y:S05]  /*0680*/  @!P0 BRA `(.L_x_8) ;  /* 0xfffffffc00e48947 */ /* 0x001fea000383ffff */
[----:B------:R-:W-:Y:S05]  /*0690*/  EXIT ;  /* 0x000000000000794d */ /* 0x000fea0003800000 */
.L_x_7:
[----:B--2---:R-:W0:Y:S01]  /*06a0*/  I2F.U32.RP R6, R0 ;  /* 0x0000000000067306 */ /* 0x004e220000209000 */
[C---:B------:R-:W-:Y:S01]  /*06b0*/  IMAD.IADD R2, R0.reuse, 0x1, R3 ;  /* 0x0000000100027824 */ /* 0x040fe200078e0203 */
[----:B-1----:R-:W-:Y:S01]  /*06c0*/  IADD3 R9, PT, PT, RZ, -R0, RZ ;  /* 0x80000000ff097210 */ /* 0x002fe20007ffe0ff */
[----:B------:R-:W-:Y:S01]  /*06d0*/  BSSY.RECONVERGENT B0, `(.L_x_9) ;  /* 0x000002d000007945 */ /* 0x000fe20003800200 */
[----:B------:R-:W-:Y:S02]  /*06e0*/  ISETP.NE.U32.AND P2, PT, R0, RZ, PT ;  /* 0x000000ff0000720c */ /* 0x000fe40003f45070 */
[C---:B------:R-:W-:Y:S02]  /*06f0*/  ISETP.GE.AND P0, PT, R2.reuse, UR6, PT ;  /* 0x0000000602007c0c */ /* 0x040fe4000bf06270 */
[----:B------:R-:W-:Y:S02]  /*0700*/  VIMNMX R7, PT, PT, R2, UR6, !PT ;  /* 0x0000000602077c48 */ /* 0x000fe4000ffe0100 */
[----:B------:R-:W-:-:S04]  /*0710*/  SEL R10, RZ, 0x1, P0 ;  /* 0x00000001ff0a7807 */ /* 0x000fc80000000000 */
[----:B------:R-:W-:Y:S01]  /*0720*/  IADD3 R7, PT, PT, R7, -R2, -R10 ;  /* 0x8000000207077210 */ /* 0x000fe20007ffe80a */
[----:B0-----:R-:W0:Y:S02]  /*0730*/  MUFU.RCP R6, R6 ;  /* 0x0000000600067308 */ /* 0x001e240000001000 */
[----:B0-----:R-:W-:-:S06]  /*0740*/  IADD3 R4, PT, PT, R6, 0xffffffe, RZ ;  /* 0x0ffffffe06047810 */ /* 0x001fcc0007ffe0ff */
[----:B------:R0:W1:Y:S02]  /*0750*/  F2I.FTZ.U32.TRUNC.NTZ R5, R4 ;  /* 0x0000000400057305 */ /* 0x000064000021f000 */
[----:B0-----:R-:W-:Y:S01]  /*0760*/  MOV R4, RZ ;  /* 0x000000ff00047202 */ /* 0x001fe20000000f00 */
[----:B-1----:R-:W-:-:S04]  /*0770*/  IMAD R9, R9, R5, RZ ;  /* 0x0000000509097224 */ /* 0x002fc800078e02ff */
[----:B------:R-:W-:Y:S02]  /*0780*/  IMAD.HI.U32 R6, R5, R9, R4 ;  /* 0x0000000905067227 */ /* 0x000fe400078e0004 */
[----:B------:R-:W0:Y:S04]  /*0790*/  LDC.64 R8, c[0x0][0x380] ;  /* 0x0000e000ff087b82 */ /* 0x000e280000000a00 */
[----:B------:R-:W-:-:S04]  /*07a0*/  IMAD.HI.U32 R11, R6, R7, RZ ;  /* 0x00000007060b7227 */ /* 0x000fc800078e00ff */
[----:B------:R-:W1:Y:S01]  /*07b0*/  LDC.64 R4, c[0x0][0x388] ;  /* 0x0000e200ff047b82 */ /* 0x000e620000000a00 */
[----:B------:R-:W-:-:S05]  /*07c0*/  IADD3 R2, PT, PT, -R11, RZ, RZ ;  /* 0x000000ff0b027210 */ /* 0x000fca0007ffe1ff */
[----:B------:R-:W-:-:S05]  /*07d0*/  IMAD R7, R0, R2, R7 ;  /* 0x0000000200077224 */ /* 0x000fca00078e0207 */
[----:B------:R-:W-:-:S13]  /*07e0*/  ISETP.GE.U32.AND P0, PT, R7, R0, PT ;  /* 0x000000000700720c */ /* 0x000fda0003f06070 */
[----:B------:R-:W-:Y:S01]  /*07f0*/  @P0 IMAD.IADD R7, R7, 0x1, -R0 ;  /* 0x0000000107070824 */ /* 0x000fe200078e0a00 */
[----:B------:R-:W-:-:S04]  /*0800*/  @P0 IADD3 R11, PT, PT, R11, 0x1, RZ ;  /* 0x000000010b0b0810 */ /* 0x000fc80007ffe0ff */
[----:B------:R-:W-:Y:S02]  /*0810*/  ISETP.GE.U32.AND P1, PT, R7, R0, PT ;  /* 0x000000000700720c */ /* 0x000fe40003f26070 */
[----:B------:R-:W2:Y:S11]  /*0820*/  LDC.64 R6, c[0x0][0x390] ;  /* 0x0000e400ff067b82 */ /* 0x000eb60000000a00 */
[----:B------:R-:W-:-:S02]  /*0830*/  @P1 IADD3 R11, PT, PT, R11, 0x1, RZ ;  /* 0x000000010b0b1810 */ /* 0x000fc40007ffe0ff */
[----:B------:R-:W-:-:S05]  /*0840*/  @!P2 LOP3.LUT R11, RZ, R0, RZ, 0x33, !PT ;  /* 0x00000000ff0ba212 */ /* 0x000fca00078e33ff */
[----:B------:R-:W-:-:S05]  /*0850*/  IMAD.IADD R2, R10, 0x1, R11 ;  /* 0x000000010a027824 */ /* 0x000fca00078e020b */
[C---:B------:R-:W-:Y:S02]  /*0860*/  LOP3.LUT R10, R2.reuse, 0x3, RZ, 0xc0, !PT ;  /* 0x00000003020a7812 */ /* 0x040fe400078ec0ff */
[----:B------:R-:W-:Y:S02]  /*0870*/  ISETP.GE.U32.AND P1, PT, R2, 0x3, PT ;  /* 0x000000030200780c */ /* 0x000fe40003f26070 */
[----:B------:R-:W-:-:S13]  /*0880*/  ISETP.NE.AND P0, PT, R10, 0x3, PT ;  /* 0x000000030a00780c */ /* 0x000fda0003f05270 */
[----:B01----:R-:W-:Y:S05]  /*0890*/  @!P0 BRA `(.L_x_10) ;  /* 0x0000000000408947 */ /* 0x003fea0003800000 */
[----:B------:R-:W0:Y:S01]  /*08a0*/  LDC.64 R10, c[0x0][0x390] ;  /* 0x0000e400ff0a7b82 */ /* 0x000e220000000a00 */
[----:B------:R-:W-:-:S04]  /*08b0*/  IADD3 R2, PT, PT, R2, 0x1, RZ ;  /* 0x0000000102027810 */ /* 0x000fc80007ffe0ff */
[----:B------:R-:W-:-:S03]  /*08c0*/  LOP3.LUT R2, R2, 0x3, RZ, 0xc0, !PT ;  /* 0x0000000302027812 */ /* 0x000fc600078ec0ff */
[----:B------:R-:W1:Y:S01]  /*08d0*/  LDC.64 R12, c[0x0][0x380] ;  /* 0x0000e000ff0c7b82 */ /* 0x000e620000000a00 */
[----:B------:R-:W-:-:S07]  /*08e0*/  IADD3 R2, PT, PT, -R2, RZ, RZ ;  /* 0x000000ff02027210 */ /* 0x000fce0007ffe1ff */
[----:B------:R-:W3:Y:S02]  /*08f0*/  LDC.64 R14, c[0x0][0x388] ;  /* 0x0000e200ff0e7b82 */ /* 0x000ee40000000a00 */
.L_x_11:
[----:B-1----:R-:W-:-:S04]  /*0900*/  IMAD.WIDE R20, R3, 0x4, R12 ;  /* 0x0000000403147825 */ /* 0x002fc800078e020c */
[C---:B---3--:R-:W-:Y:S01]  /*0910*/  IMAD.WIDE R18, R3.reuse, 0x4, R14 ;  /* 0x0000000403127825 */ /* 0x048fe200078e020e */
[----:B------:R4:W-:Y:S03]  /*0920*/  STG.E desc[UR4][R20.64], RZ ;  /* 0x000000ff14007986 */ /* 0x0009e6000c101904 */
[----:B0-----:R-:W-:Y:S01]  /*0930*/  IMAD.WIDE R16, R3, 0x4, R10 ;  /* 0x0000000403107825 */ /* 0x001fe200078e020a */
[----:B------:R4:W-:Y:S01]  /*0940*/  STG.E desc[UR4][R18.64], RZ ;  /* 0x000000ff12007986 */ /* 0x0009e2000c101904 */
[----:B------:R-:W-:Y:S02]  /*0950*/  IADD3 R3, PT, PT, R0, R3, RZ ;  /* 0x0000000300037210 */ /* 0x000fe40007ffe0ff */
[----:B------:R-:W-:Y:S01]  /*0960*/  VIADD R2, R2, 0x1 ;  /* 0x0000000102027836 */ /* 0x000fe20000000000 */
[----:B------:R4:W-:Y:S04]  /*0970*/  STG.E desc[UR4][R16.64], RZ ;  /* 0x000000ff10007986 */ /* 0x0009e8000c101904 */
[----:B------:R-:W-:-:S13]  /*0980*/  ISETP.NE.AND P0, PT, R2, RZ, PT ;  /* 0x000000ff0200720c */ /* 0x000fda0003f05270 */
[----:B----4-:R-:W-:Y:S05]  /*0990*/  @P0 BRA `(.L_x_11) ;  /* 0xfffffffc00d80947 */ /* 0x010fea000383ffff */
.L_x_10:
[----:B------:R-:W-:Y:S05]  /*09a0*/  BSYNC.RECONVERGENT B0 ;  /* 0x0000000000007941 */ /* 0x000fea0003800200 */
.L_x_9:
[----:B------:R-:W-:Y:S05]  /*09b0*/  @!P1 EXIT ;  /* 0x000000000000994d */ /* 0x000fea0003800000 */
.L_x_12:
[----:B---3--:R-:W-:-:S04]  /*09c0*/  IMAD.WIDE R14, R3, 0x4, R8 ;  /* 0x00000004030e7825 */ /* 0x008fc800078e0208 */
[C---:B------:R-:W-:Y:S01]  /*09d0*/  IMAD.WIDE R16, R3.reuse, 0x4, R4 ;  /* 0x0000000403107825 */ /* 0x040fe200078e0204 */
[----:B------:R0:W-:Y:S03]  /*09e0*/  STG.E desc[UR4][R14.64], RZ ;  /* 0x000000ff0e007986 */ /* 0x0001e6000c101904 */
[----:B--2---:R-:W-:Y:S01]  /*09f0*/  IMAD.WIDE R18, R3, 0x4, R6 ;  /* 0x0000000403127825 */ /* 0x004fe200078e0206 */
[----:B------:R1:W-:Y:S01]  /*0a00*/  STG.E desc[UR4][R16.64], RZ ;  /* 0x000000ff10007986 */ /* 0x0003e2000c101904 */
[C---:B------:R-:W-:Y:S02]  /*0a10*/  LEA R3, R0.reuse, R3, 0x2 ;  /* 0x0000000300037211 */ /* 0x040fe400078e10ff */
[----:B------:R-:W-:Y:S01]  /*0a20*/  IMAD.WIDE R20, R0, 0x4, R14 ;  /* 0x0000000400147825 */ /* 0x000fe200078e020e */
[----:B------:R3:W-:Y:S01]  /*0a30*/  STG.E desc[UR4][R18.64], RZ ;  /* 0x000000ff12007986 */ /* 0x0007e2000c101904 */
[----:B------:R-:W-:-:S02]  /*0a40*/  ISETP.GE.AND P0, PT, R3, UR6, PT ;  /* 0x0000000603007c0c */ /* 0x000fc4000bf06270 */
        /* <DEDUP_REMOVED lines=12> */
[C---:B0-----:R-:W-:Y:S01]  /*0b10*/  IMAD.WIDE R14, R0.reuse, 0x4, R12 ;  /* 0x00000004000e7825 */ /* 0x041fe200078e020c */
[----:B------:R3:W-:Y:S03]  /*0b20*/  STG.E desc[UR4][R28.64], RZ ;  /* 0x000000ff1c007986 */ /* 0x0007e6000c101904 */
[----:B-1----:R-:W-:Y:S01]  /*0b30*/  IMAD.WIDE R16, R0, 0x4, R26 ;  /* 0x0000000400107825 */ /* 0x002fe200078e021a */
[----:B------:R3:W-:Y:S04]  /*0b40*/  STG.E desc[UR4][R14.64], RZ ;  /* 0x000000ff0e007986 */ /* 0x0007e8000c101904 */
[----:B------:R3:W-:Y:S01]  /*0b50*/  STG.E desc[UR4][R16.64], RZ ;  /* 0x000000ff10007986 */ /* 0x0007e2000c101904 */
[----:B------:R-:W-:Y:S05]  /*0b60*/  @!P0 BRA `(.L_x_12) ;  /* 0xfffffffc00948947 */ /* 0x000fea000383ffff */
[----:B------:R-:W-:Y:S05]  /*0b70*/  EXIT ;  /* 0x000000000000794d */ /* 0x000fea0003800000 */
.L_x_13:
[----:B------:R-:W-:-:S00]  /*0b80*/  BRA `(.L_x_13) ;  /* 0xfffffffc00fc7947 */ /* 0x000fc0000383ffff */
[----:B------:R-:W-:-:S00]  /*0b90*/  NOP ;  /* 0x0000000000007918 */ /* 0x000fc00000000000 */
        /* <DEDUP_REMOVED lines=14> */
.L_x_216:


//--------------------- .text.rmsprop_nesterov_f32 --------------------------
	.section	.text.rmsprop_nesterov_f32,"ax",@progbits
	.align	128
        .global         rmsprop_nesterov_f32
        .type           rmsprop_nesterov_f32,@function
        .size           rmsprop_nesterov_f32,(.L_x_207 - rmsprop_nesterov_f32)
        .other          rmsprop_nesterov_f32,@"STO_CUDA_ENTRY STV_DEFAULT"
rmsprop_nesterov_f32:
.text.rmsprop_nesterov_f32:
        /* <DEDUP_REMOVED lines=10> */
[----:B------:R-:W0:Y:S01]  /*00a0*/  I2F.U32.RP R4, R11 ;  /* 0x0000000b00047306 */ /* 0x000e220000209000 */
[C---:B------:R-:W-:Y:S01]  /*00b0*/  IADD3 R0, PT, PT, R11.reuse, R8, RZ ;  /* 0x000000080b007210 */ /* 0x040fe20007ffe0ff */
[----:B------:R-:W1:Y:S01]  /*00c0*/  LDC R9, c[0x0][0x3a4] ;  /* 0x0000e900ff097b82 */ /* 0x000e620000000800 */
[----:B------:R-:W-:Y:S01]  /*00d0*/  IADD3 R7, PT, PT, RZ, -R11, RZ ;  /* 0x8000000bff077210 */ /* 0x000fe20007ffe0ff */
[----:B------:R-:W2:Y:S01]  /*00e0*/  LDCU.64 UR4, c[0x0][0x358] ;  /* 0x00006b00ff0477ac */ /* 0x000ea20008000a00 */
[C---:B------:R-:W-:Y:S01]  /*00f0*/  ISETP.GE.AND P0, PT, R0.reuse, UR6, PT ;  /* 0x0000000600007c0c */ /* 0x040fe2000bf06270 */
[----:B------:R-:W-:Y:S01]  /*0100*/  BSSY.RECONVERGENT B0, `(.L_x_14) ;  /* 0x000005a000007945 */ /* 0x000fe20003800200 */
[----:B------:R-:W-:Y:S01]  /*0110*/  VIMNMX R5, PT, PT, R0, UR6, !PT ;  /* 0x0000000600057c48 */ /* 0x000fe2000ffe0100 */
[----:B------:R-:W3:Y:S01]  /*0120*/  LDCU UR8, c[0x0][0x3a4] ;  /* 0x00007480ff0877ac */ /* 0x000ee20008000800 */
[----:B------:R-:W-:Y:S02]  /*0130*/  SEL R6, RZ, 0x1, P0 ;  /* 0x00000001ff067807 */ /* 0x000fe40000000000 */
[----:B------:R-:W-:Y:S01]  /*0140*/  ISETP.NE.U32.AND P2, PT, R11, RZ, PT ;  /* 0x000000ff0b00720c */ /* 0x000fe20003f45070 */
[----:B------:R-:W4:Y:S01]  /*0150*/  LDCU UR9, c[0x0][0x3ac] ;  /* 0x00007580ff0977ac */ /* 0x000f220008000800 */
[----:B------:R-:W-:Y:S01]  /*0160*/  IADD3 R0, PT, PT, R5, -R0, -R6 ;  /* 0x8000000005007210 */ /* 0x000fe20007ffe806 */
[----:B0-----:R-:W0:Y:S01]  /*0170*/  MUFU.RCP R4, R4 ;  /* 0x0000000400047308 */ /* 0x001e220000001000 */
[----:B------:R-:W0:Y:S01]  /*0180*/  LDCU UR6, c[0x0][0x3a8] ;  /* 0x00007500ff0677ac */ /* 0x000e220008000800 */
[----:B------:R-:W0:Y:S01]  /*0190*/  LDCU UR7, c[0x0][0x3a0] ;  /* 0x00007400ff0777ac */ /* 0x000e220008000800 */
[----:B-1----:R-:W-:Y:S01]  /*01a0*/  FADD R9, -R9, 1 ;  /* 0x3f80000009097421 */ /* 0x002fe20000000100 */
[----:B0-----:R-:W-:-:S04]  /*01b0*/  IADD3 R2, PT, PT, R4, 0xffffffe, RZ ;  /* 0x0ffffffe04027810 */ /* 0x001fc80007ffe0ff */
[----:B------:R0:W1:Y:S02]  /*01c0*/  F2I.FTZ.U32.TRUNC.NTZ R3, R2 ;  /* 0x0000000200037305 */ /* 0x000064000021f000 */
[----:B0-----:R-:W-:Y:S02]  /*01d0*/  HFMA2 R2, -RZ, RZ, 0, 0 ;  /* 0x00000000ff027431 */ /* 0x001fe400000001ff */
[----:B-1----:R-:W-:-:S04]  /*01e0*/  IMAD R7, R7, R3, RZ ;  /* 0x0000000307077224 */ /* 0x002fc800078e02ff */
[----:B------:R-:W-:Y:S02]  /*01f0*/  IMAD.HI.U32 R3, R3, R7, R2 ;  /* 0x0000000703037227 */ /* 0x000fe400078e0002 */
[----:B------:R-:W0:Y:S04]  /*0200*/  LDC R7, c[0x0][0x3ac] ;  /* 0x0000eb00ff077b82 */ /* 0x000e280000000800 */
[----:B------:R-:W-:-:S05]  /*0210*/  IMAD.HI.U32 R3, R3, R0, RZ ;  /* 0x0000000003037227 */ /* 0x000fca00078e00ff */
[----:B------:R-:W-:-:S05]  /*0220*/  IADD3 R2, PT, PT, -R3, RZ, RZ ;  /* 0x000000ff03027210 */ /* 0x000fca0007ffe1ff */
[----:B------:R-:W-:-:S05]  /*0230*/  IMAD R0, R11, R2, R0 ;  /* 0x000000020b007224 */ /* 0x000fca00078e0200 */
[----:B------:R-:W-:Y:S01]  /*0240*/  ISETP.GE.U32.AND P0, PT, R0, R11, PT ;  /* 0x0000000b0000720c */ /* 0x000fe20003f06070 */
[----:B0-----:R-:W-:-:S12]  /*0250*/  FADD R7, R7, 1 ;  /* 0x3f80000007077421 */ /* 0x001fd80000000000 */
[----:B------:R-:W-:Y:S02]  /*0260*/  @P0 IADD3 R0, PT, PT, -R11, R0, RZ ;  /* 0x000000000b000210 */ /* 0x000fe40007ffe1ff */
[----:B------:R-:W-:Y:S02]  /*0270*/  @P0 IADD3 R3, PT, PT, R3, 0x1, RZ ;  /* 0x0000000103030810 */ /* 0x000fe40007ffe0ff */
[----:B------:R-:W-:Y:S02]  /*0280*/  ISETP.GE.U32.AND P1, PT, R0, R11, PT ;  /* 0x0000000b0000720c */ /* 0x000fe40003f26070 */
[----:B------:R-:W0:Y:S11]  /*0290*/  LDC R0, c[0x0][0x3a0] ;  /* 0x0000e800ff007b82 */ /* 0x000e360000000800 */
[----:B------:R-:W-:-:S02]  /*02a0*/  @P1 IADD3 R3, PT, PT, R3, 0x1, RZ ;  /* 0x0000000103031810 */ /* 0x000fc40007ffe0ff */
[----:B------:R-:W-:-:S04]  /*02b0*/  @!P2 LOP3.LUT R3, RZ, R11, RZ, 0x33, !PT ;  /* 0x0000000bff03a212 */ /* 0x000fc800078e33ff */
[----:B------:R-:W-:-:S04]  /*02c0*/  IADD3 R6, PT, PT, R6, R3, RZ ;  /* 0x0000000306067210 */ /* 0x000fc80007ffe0ff */
[----:B------:R-:W-:-:S04]  /*02d0*/  LOP3.LUT R2, R6, 0x3, RZ, 0xc0, !PT ;  /* 0x0000000306027812 */ /* 0x000fc800078ec0ff */
[----:B------:R-:W-:-:S13]  /*02e0*/  ISETP.NE.AND P0, PT, R2, 0x3, PT ;  /* 0x000000030200780c */ /* 0x000fda0003f05270 */
[----:B--234-:R-:W-:Y:S05]  /*02f0*/  @!P0 BRA `(.L_x_15) ;  /* 0x0000000000e88947 */ /* 0x01cfea0003800000 */
[----:B------:R-:W1:Y:S01]  /*0300*/  LDC.64 R20, c[0x0][0x390] ;  /* 0x0000e400ff147b82 */ /* 0x000e620000000a00 */
[----:B------:R-:W-:-:S04]  /*0310*/  IADD3 R2, PT, PT, R6, 0x1, RZ ;  /* 0x0000000106027810 */ /* 0x000fc80007ffe0ff */
[----:B------:R-:W-:-:S03]  /*0320*/  LOP3.LUT R2, R2, 0x3, RZ, 0xc0, !PT ;  /* 0x0000000302027812 */ /* 0x000fc600078ec0ff */
[----:B------:R-:W2:Y:S01]  /*0330*/  LDC.64 R22, c[0x0][0x398] ;  /* 0x0000e600ff167b82 */ /* 0x000ea20000000a00 */
[----:B------:R-:W-:-:S07]  /*0340*/  IADD3 R13, PT, PT, -R2, RZ, RZ ;  /* 0x000000ff020d7210 */ /* 0x000fce0007ffe1ff */
[----:B------:R-:W3:Y:S08]  /*0350*/  LDC.64 R24, c[0x0][0x380] ;  /* 0x0000e000ff187b82 */ /* 0x000ef00000000a00 */
[----:B------:R-:W4:Y:S02]  /*0360*/  LDC.64 R18, c[0x0][0x388] ;  /* 0x0000e200ff127b82 */ /* 0x000f240000000a00 */
.L_x_21:
[----:B----4-:R-:W-:-:S05]  /*0370*/  IMAD.WIDE R4, R8, 0x4, R18 ;  /* 0x0000000408047825 */ /* 0x010fca00078e0212 */
[----:B------:R-:W4:Y:S01]  /*0380*/  LDG.E.CONSTANT R12, desc[UR4][R4.64] ;  /* 0x00000004040c7981 */ /* 0x000f22000c1e9900 */
[----:B-1----:R-:W-:-:S05]  /*0390*/  IMAD.WIDE R2, R8, 0x4, R20 ;  /* 0x0000000408027825 */ /* 0x002fca00078e0214 */
[----:B------:R-:W5:Y:S01]  /*03a0*/  LDG.E R10, desc[UR4][R2.64] ;  /* 0x00000004020a7981 */ /* 0x000f62000c1e1900 */
[----:B------:R-:W-:Y:S01]  /*03b0*/  BSSY.RECONVERGENT B1, `(.L_x_16) ;  /* 0x0000013000017945 */ /* 0x000fe20003800200 */
[----:B---3--:R-:W-:-:S04]  /*03c0*/  IMAD.WIDE R16, R8, 0x4, R24 ;  /* 0x0000000408107825 */ /* 0x008fc800078e0218 */
[----:B----4-:R-:W-:-:S04]  /*03d0*/  FMUL R15, R9, R12 ;  /* 0x0000000c090f7220 */ /* 0x010fc80000400000 */
[----:B------:R-:W-:-:S04]  /*03e0*/  FMUL R15, R12, R15 ;  /* 0x0000000f0c0f7220 */ /* 0x000fc80000400000 */
[----:B-----5:R-:W-:Y:S01]  /*03f0*/  FFMA R27, R10, UR8, R15 ;  /* 0x000000080a1b7c23 */ /* 0x020fe2000800000f */
[----:B--2---:R-:W-:-:S03]  /*0400*/  IMAD.WIDE R14, R8, 0x4, R22 ;  /* 0x00000004080e7825 */ /* 0x004fc600078e0216 */
[----:B------:R1:W2:Y:S01]  /*0410*/  MUFU.RSQ R26, R27 ;  /* 0x0000001b001a7308 */ /* 0x0002a20000001400 */
[----:B------:R1:W-:Y:S01]  /*0420*/  STG.E desc[UR4][R2.64], R27 ;  /* 0x0000001b02007986 */ /* 0x0003e2000c101904 */
[----:B------:R-:W-:-:S04]  /*0430*/  IADD3 R10, PT, PT, R27, -0xd000000, RZ ;  /* 0xf30000001b0a7810 */ /* 0x000fc80007ffe0ff */
[----:B------:R-:W-:-:S13]  /*0440*/  ISETP.GT.U32.AND P0, PT, R10, 0x727fffff, PT ;  /* 0x727fffff0a00780c */ /* 0x000fda0003f04070 */
[----:B-12---:R-:W-:Y:S05]  /*0450*/  @!P0 BRA `(.L_x_17) ;  /* 0x0000000000108947 */ /* 0x006fea0003800000 */
[----:B------:R-:W-:Y:S02]  /*0460*/  MOV R3, R27 ;  /* 0x0000001b00037202 */ /* 0x000fe40000000f00 */
[----:B------:R-:W-:-:S07]  /*0470*/  MOV R2, 0x490 ;  /* 0x0000049000027802 */ /* 0x000fce0000000f00 */
[----:B0-----:R-:W-:Y:S05]  /*0480*/  CALL.REL.NOINC `($__internal_0_$__cuda_sm20_sqrt_rn_f32_slowpath) ;  /* 0x0000000c00b07944 */ /* 0x001fea0003c00000 */
[----:B------:R-:W-:Y:S05]  /*0490*/  BRA `(.L_x_18) ;  /* 0x0000000000107947 */ /* 0x000fea0003800000 */
.L_x_17:
[----:B------:R-:W-:Y:S01]  /*04a0*/  FMUL.FTZ R28, R27, R26 ;  /* 0x0000001a1b1c7220 */ /* 0x000fe20000410000 */
[----:B------:R-:W-:-:S03]  /*04b0*/  FMUL.FTZ R2, R26, 0.5 ;  /* 0x3f0000001a027820 */ /* 0x000fc60000410000 */
[----:B------:R-:W-:-:S04]  /*04c0*/  FFMA R3, -R28, R28, R27 ;  /* 0x0000001c1c037223 */ /* 0x000fc8000000011b */
[----:B------:R-:W-:-:S07]  /*04d0*/  FFMA R28, R3, R2, R28 ;  /* 0x00000002031c7223 */ /* 0x000fce000000001c */
.L_x_18:
[----:B------:R-:W-:Y:S05]  /*04e0*/  BSYNC.RECONVERGENT B1 ;  /* 0x0000000000017941 */ /* 0x000fea0003800200 */
.L_x_16:
[----:B------:R-:W-:Y:S01]  /*04f0*/  FADD R28, R28, UR6 ;  /* 0x000000061c1c7e21 */ /* 0x000fe20008000000 */
[----:B------:R-:W-:Y:S01]  /*0500*/  MOV R5, UR7 ;  /* 0x0000000700057c02 */ /* 0x000fe20008000f00 */
[----:B------:R-:W-:Y:S02]  /*0510*/  BSSY.RECONVERGENT B1, `(.L_x_19) ;  /* 0x000000c000017945 */ /* 0x000fe40003800200 */
[----:B------:R-:W1:Y:S08]  /*0520*/  MUFU.RCP R2, R28 ;  /* 0x0000001c00027308 */ /* 0x000e700000001000 */
[----:B------:R-:W2:Y:S01]  /*0530*/  FCHK P0, R5, R28 ;  /* 0x0000001c05007302 */ /* 0x000ea20000000000 */
[----:B-1----:R-:W-:-:S04]  /*0540*/  FFMA R3, -R28, R2, 1 ;  /* 0x3f8000001c037423 */ /* 0x002fc80000000102 */
[----:B------:R-:W-:-:S04]  /*0550*/  FFMA R2, R2, R3, R2 ;  /* 0x0000000302027223 */ /* 0x000fc80000000002 */
[----:B------:R-:W-:-:S04]  /*0560*/  FFMA R3, R2, UR7, RZ ;  /* 0x0000000702037c23 */ /* 0x000fc800080000ff */
[----:B------:R-:W-:-:S04]  /*0570*/  FFMA R4, -R28, R3, UR7 ;  /* 0x000000071c047e23 */ /* 0x000fc80008000103 */
[----:B------:R-:W-:Y:S01]  /*0580*/  FFMA R2, R2, R4, R3 ;  /* 0x0000000402027223 */ /* 0x000fe20000000003 */
[----:B--2---:R-:W-:Y:S06]  /*0590*/  @!P0 BRA `(.L_x_20) ;  /* 0x00000000000c8947 */ /* 0x004fec0003800000 */
[----:B------:R-:W-:Y:S02]  /*05a0*/  MOV R3, R28 ;  /* 0x0000001c00037202 */ /* 0x000fe40000000f00 */
[----:B------:R-:W-:-:S07]  /*05b0*/  MOV R10, 0x5d0 ;  /* 0x000005d0000a7802 */ /* 0x000fce0000000f00 */
[----:B0-----:R-:W-:Y:S05]  /*05c0*/  CALL.REL.NOINC `($__internal_1_$__cuda_sm3x_div_rn_noftz_f32_slowpath) ;  /* 0x0000000c00b47944 */ /* 0x001fea0003c00000 */
.L_x_20:
[----:B------:R-:W-:Y:S05]  /*05d0*/  BSYNC.RECONVERGENT B1 ;  /* 0x0000000000017941 */ /* 0x000fea0003800200 */
.L_x_19:
[----:B------:R-:W2:Y:S02]  /*05e0*/  LDG.E R3, desc[UR4][R14.64] ;  /* 0x000000040e037981 */ /* 0x000ea4000c1e1900 */
[----:B--2---:R-:W-:-:S04]  /*05f0*/  FMUL R3, R3, UR9 ;  /* 0x0000000903037c20 */ /* 0x004fc80008400000 */
[----:B------:R-:W-:-:S05]  /*0600*/  FFMA R2, -R12, R2, R3 ;  /* 0x000000020c027223 */ /* 0x000fca0000000103 */
[----:B------:R1:W-:Y:S04]  /*0610*/  STG.E desc[UR4][R14.64], R2 ;  /* 0x000000020e007986 */ /* 0x0003e8000c101904 */
[----:B------:R-:W2:Y:S01]  /*0620*/  LDG.E R4, desc[UR4][R16.64] ;  /* 0x0000000410047981 */ /* 0x000ea2000c1e1900 */
[----:B------:R-:W-:Y:S01]  /*0630*/  FFMA R3, R7, R2, -R3 ;  /* 0x0000000207037223 */ /* 0x000fe20000000803 */
[----:B------:R-:W-:Y:S02]  /*0640*/  IADD3 R13, PT, PT, R13, 0x1, RZ ;  /* 0x000000010d0d7810 */ /* 0x000fe40007ffe0ff */
[----:B------:R-:W-:Y:S02]  /*0650*/  IADD3 R8, PT, PT, R11, R8, RZ ;  /* 0x000000080b087210 */ /* 0x000fe40007ffe0ff */
[----:B------:R-:W-:Y:S01]  /*0660*/  ISETP.NE.AND P0, PT, R13, RZ, PT ;  /* 0x000000ff0d00720c */ /* 0x000fe20003f05270 */
[----:B--2---:R-:W-:-:S05]  /*0670*/  FADD R3, R3, R4 ;  /* 0x0000000403037221 */ /* 0x004fca0000000000 */
[----:B------:R1:W-:Y:S07]  /*0680*/  STG.E desc[UR4][R16.64], R3 ;  /* 0x0000000310007986 */ /* 0x0003ee000c101904 */
[----:B------:R-:W-:Y:S05]  /*0690*/  @P0 BRA `(.L_x_21) ;  /* 0xfffffffc00340947 */ /* 0x000fea000383ffff */
.L_x_15:
[----:B------:R-:W-:Y:S05]  /*06a0*/  BSYNC.RECONVERGENT B0 ;  /* 0x0000000000007941 */ /* 0x000fea0003800200 */
.L_x_14:
[----:B------:R-:W2:Y:S01]  /*06b0*/  LDC.64 R18, c[0x0][0x388] ;  /* 0x0000e200ff127b82 */ /* 0x000ea20000000a00 */
[----:B------:R-:W-:Y:S01]  /*06c0*/  ISETP.GE.U32.AND P0, PT, R6, 0x3, PT ;  /* 0x000000030600780c */ /* 0x000fe20003f06070 */
[----:B------:R-:W3:Y:S01]  /*06d0*/  LDCU UR12, c[0x0][0x3a4] ;  /* 0x00007480ff0c77ac */ /* 0x000ee20008000800 */
[----:B------:R-:W4:Y:S05]  /*06e0*/  LDCU UR13, c[0x0][0x3ac] ;  /* 0x00007580ff0d77ac */ /* 0x000f2a0008000800 */
[----:B-1----:R-:W1:Y:S01]  /*06f0*/  LDC.64 R16, c[0x0][0x390] ;  /* 0x0000e400ff107b82 */ /* 0x002e620000000a00 */
[----:B------:R-:W0:Y:S01]  /*0700*/  LDCU UR10, c[0x0][0x3a8] ;  /* 0x00007500ff0a77ac */ /* 0x000e220008000800 */
[----:B------:R-:W0:Y:S06]  /*0710*/  LDCU UR11, c[0x0][0x3a0] ;  /* 0x00007400ff0b77ac */ /* 0x000e2c0008000800 */
[----:B------:R-:W0:Y:S01]  /*0720*/  LDC.64 R14, c[0x0][0x398] ;  /* 0x0000e600ff0e7b82 */ /* 0x000e220000000a00 */
[----:B------:R-:W0:Y:S07]  /*0730*/  LDCU UR14, c[0x0][0x3b0] ;  /* 0x00007600ff0e77ac */ /* 0x000e2e0008000800 */
[----:B------:R-:W0:Y:S02]  /*0740*/  LDC.64 R12, c[0x0][0x380] ;  /* 0x0000e000ff0c7b82 */ /* 0x000e240000000a00 */
[----:B0--34-:R-:W-:Y:S05]  /*0750*/  @!P0 EXIT ;  /* 0x000000000000894d */ /* 0x019fea0003800000 */
.L_x_42:
[----:B--2---:R-:W-:-:S05]  /*0760*/  IMAD.WIDE R24, R8, 0x4, R18 ;  /* 0x0000000408187825 */ /* 0x004fca00078e0212 */
[----:B------:R-:W2:Y:S01]  /*0770*/  LDG.E.CONSTANT R6, desc[UR4][R24.64] ;  /* 0x0000000418067981 */ /* 0x000ea2000c1e9900 */
[----:B-1----:R-:W-:-:S05]  /*0780*/  IMAD.WIDE R26, R8, 0x4, R16 ;  /* 0x00000004081a7825 */ /* 0x002fca00078e0210 */
[----:B0-----:R-:W3:Y:S01]  /*0790*/  LDG.E R2, desc[UR4][R26.64] ;  /* 0x000000041a027981 */ /* 0x001ee2000c1e1900 */
[----:B------:R-:W-:Y:S01]  /*07a0*/  BSSY.RECONVERGENT B0, `(.L_x_22) ;  /* 0x0000010000007945 */ /* 0x000fe20003800200 */
[----:B--2---:R-:W-:-:S04]  /*07b0*/  FMUL R3, R9, R6 ;  /* 0x0000000609037220 */ /* 0x004fc80000400000 */
[----:B------:R-:W-:-:S04]  /*07c0*/  FMUL R3, R6, R3 ;  /* 0x0000000306037220 */ /* 0x000fc80000400000 */
[----:B---3--:R-:W-:-:S04]  /*07d0*/  FFMA R3, R2, UR12, R3 ;  /* 0x0000000c02037c23 */ /* 0x008fc80008000003 */
[----:B------:R0:W1:Y:S01]  /*07e0*/  MUFU.RSQ R4, R3 ;  /* 0x0000000300047308 */ /* 0x0000620000001400 */
[----:B------:R0:W-:Y:S01]  /*07f0*/  STG.E desc[UR4][R26.64], R3 ;  /* 0x000000031a007986 */ /* 0x0001e2000c101904 */
[----:B------:R-:W-:-:S04]  /*0800*/  IADD3 R2, PT, PT, R3, -0xd000000, RZ ;  /* 0xf300000003027810 */ /* 0x000fc80007ffe0ff */
[----:B------:R-:W-:-:S13]  /*0810*/  ISETP.GT.U32.AND P0, PT, R2, 0x727fffff, PT ;  /* 0x727fffff0200780c */ /* 0x000fda0003f04070 */
[----:B01----:R-:W-:Y:S05]  /*0820*/  @!P0 BRA `(.L_x_23) ;  /* 0x00000000000c8947 */ /* 0x003fea0003800000 */
[----:B------:R-:W-:-:S07]  /*0830*/  MOV R2, 0x850 ;  /* 0x0000085000027802 */ /* 0x000fce0000000f00 */
[----:B------:R-:W-:Y:S05]  /*0840*/  CALL.REL.NOINC `($__internal_0_$__cuda_sm20_sqrt_rn_f32_slowpath) ;  /* 0x0000000800c07944 */ /* 0x000fea0003c00000 */
[----:B------:R-:W-:Y:S05]  /*0850*/  BRA `(.L_x_24) ;  /* 0x0000000000107947 */ /* 0x000fea0003800000 */
.L_x_23:
[----:B------:R-:W-:Y:S01]  /*0860*/  FMUL.FTZ R28, R3, R4 ;  /* 0x00000004031c7220 */ /* 0x000fe20000410000 */
[----:B------:R-:W-:-:S03]  /*0870*/  FMUL.FTZ R2, R4, 0.5 ;  /* 0x3f00000004027820 */ /* 0x000fc60000410000 */
[----:B------:R-:W-:-:S04]  /*0880*/  FFMA R3, -R28, R28, R3 ;  /* 0x0000001c1c037223 */ /* 0x000fc80000000103 */
[----:B------:R-:W-:-:S07]  /*0890*/  FFMA R28, R3, R2, R28 ;  /* 0x00000002031c7223 */ /* 0x000fce000000001c */
.L_x_24:
[----:B------:R-:W-:Y:S05]  /*08a0*/  BSYNC.RECONVERGENT B0 ;  /* 0x0000000000007941 */ /* 0x000fea0003800200 */
.L_x_22:
[----:B------:R-:W-:Y:S01]  /*08b0*/  FADD R28, R28, UR10 ;  /* 0x0000000a1c1c7e21 */ /* 0x000fe20008000000 */
[----:B------:R-:W-:Y:S01]  /*08c0*/  MOV R5, UR11 ;  /* 0x0000000b00057c02 */ /* 0x000fe20008000f00 */
[----:B------:R-:W-:Y:S02]  /*08d0*/  BSSY.RECONVERGENT B0, `(.L_x_25) ;  /* 0x000000c000007945 */ /* 0x000fe40003800200 */
[----:B------:R-:W0:Y:S08]  /*08e0*/  MUFU.RCP R2, R28 ;  /* 0x0000001c00027308 */ /* 0x000e300000001000 */
[----:B------:R-:W1:Y:S01]  /*08f0*/  FCHK P0, R5, R28 ;  /* 0x0000001c05007302 */ /* 0x000e620000000000 */
[----:B0-----:R-:W-:-:S04]  /*0900*/  FFMA R3, -R28, R2, 1 ;  /* 0x3f8000001c037423 */ /* 0x001fc80000000102 */
[----:B------:R-:W-:-:S04]  /*0910*/  FFMA R2, R2, R3, R2 ;  /* 0x0000000302027223 */ /* 0x000fc80000000002 */
[----:B------:R-:W-:-:S04]  /*0920*/  FFMA R3, R2, UR11, RZ ;  /* 0x0000000b02037c23 */ /* 0x000fc800080000ff */
[----:B------:R-:W-:-:S04]  /*0930*/  FFMA R4, -R28, R3, UR11 ;  /* 0x0000000b1c047e23 */ /* 0x000fc80008000103 */
[----:B------:R-:W-:Y:S01]  /*0940*/  FFMA R2, R2, R4, R3 ;  /* 0x0000000402027223 */ /* 0x000fe20000000003 */
[----:B-1----:R-:W-:Y:S06]  /*0950*/  @!P0 BRA `(.L_x_26) ;  /* 0x00000000000c8947 */ /* 0x002fec0003800000 */
[----:B------:R-:W-:Y:S02]  /*0960*/  MOV R3, R28 ;  /* 0x0000001c00037202 */ /* 0x000fe40000000f00 */
[----:B------:R-:W-:-:S07]  /*0970*/  MOV R10, 0x990 ;  /* 0x00000990000a7802 */ /* 0x000fce0000000f00 */
[----:B------:R-:W-:Y:S05]  /*0980*/  CALL.REL.NOINC `($__internal_1_$__cuda_sm3x_div_rn_noftz_f32_slowpath) ;  /* 0x0000000800c47944 */ /* 0x000fea0003c00000 */
.L_x_26:
[----:B------:R-:W-:Y:S05]  /*0990*/  BSYNC.RECONVERGENT B0 ;  /* 0x0000000000007941 */ /* 0x000fea0003800200 */
.L_x_25:
[----:B------:R-:W-:-:S05]  /*09a0*/  IMAD.WIDE R20, R8, 0x4, R14 ;  /* 0x0000000408147825 */ /* 0x000fca00078e020e */
[----:B------:R-:W2:Y:S01]  /*09b0*/  LDG.E R3, desc[UR4][R20.64] ;  /* 0x0000000414037981 */ /* 0x000ea2000c1e1900 */
[----:B------:R-:W-:-:S04]  /*09c0*/  IMAD.WIDE R22, R8, 0x4, R12 ;  /* 0x0000000408167825 */ /* 0x000fc800078e020c */
[----:B--2---:R-:W-:-:S04]  /*09d0*/  FMUL R3, R3, UR13 ;  /* 0x0000000d03037c20 */ /* 0x004fc80008400000 */
[----:B------:R-:W-:-:S05]  /*09e0*/  FFMA R2, -R6, R2, R3 ;  /* 0x0000000206027223 */ /* 0x000fca0000000103 */
[----:B------:R0:W-:Y:S04]  /*09f0*/  STG.E desc[UR4][R20.64], R2 ;  /* 0x0000000214007986 */ /* 0x0001e8000c101904 */
[----:B------:R-:W2:Y:S01]  /*0a00*/  LDG.E R4, desc[UR4][R22.64] ;  /* 0x0000000416047981 */ /* 0x000ea2000c1e1900 */
[----:B------:R-:W-:-:S04]  /*0a10*/  IMAD.WIDE R24, R11, 0x4, R24 ;  /* 0x000000040b187825 */ /* 0x000fc800078e0218 */
[----:B------:R-:W-:Y:S01]  /*0a20*/  FFMA R3, R7, R2, -R3 ;  /* 0x0000000207037223 */ /* 0x000fe20000000803 */
[----:B------:R-:W3:Y:S01]  /*0a30*/  LDG.E.CONSTANT R6, desc[UR4][R24.64] ;  /* 0x0000000418067981 */ /* 0x000ee2000c1e9900 */
[----:B------:R-:W-:-:S04]  /*0a40*/  IMAD.WIDE R26, R11, 0x4, R26 ;  /* 0x000000040b1a7825 */ /* 0x000fc800078e021a */
[----:B--2---:R-:W-:-:S05]  /*0a50*/  FADD R3, R3, R4 ;  /* 0x0000000403037221 */ /* 0x004fca0000000000 */
[----:B------:R1:W-:Y:S04]  /*0a60*/  STG.E desc[UR4][R22.64], R3 ;  /* 0x0000000316007986 */ /* 0x0003e8000c101904 */
[----:B------:R-:W2:Y:S01]  /*0a70*/  LDG.E R4, desc[UR4][R26.64] ;  /* 0x000000041a047981 */ /* 0x000ea2000c1e1900 */
[----:B---3--:R-:W-:Y:S01]  /*0a80*/  FMUL R5, R9, R6 ;  /* 0x0000000609057220 */ /* 0x008fe20000400000 */
[----:B------:R-:W-:Y:S03]  /*0a90*/  BSSY.RECONVERGENT B0, `(.L_x_27) ;  /* 0x0000010000007945 */ /* 0x000fe60003800200 */
[----:B------:R-:W-:-:S04]  /*0aa0*/  FMUL R5, R6, R5 ;  /* 0x0000000506057220 */ /* 0x000fc80000400000 */
[----:B--2---:R-:W-:-:S04]  /*0ab0*/  FFMA R5, R4, UR12, R5 ;  /* 0x0000000c04057c23 */ /* 0x004fc80008000005 */
[----:B------:R1:W2:Y:S01]  /*0ac0*/  MUFU.RSQ R4, R5 ;  /* 0x0000000500047308 */ /* 0x0002a20000001400 */
[----:B------:R1:W-:Y:S01]  /*0ad0*/  STG.E desc[UR4][R26.64], R5 ;  /* 0x000000051a007986 */ /* 0x0003e2000c101904 */
[----:B0-----:R-:W-:-:S04]  /*0ae0*/  IADD3 R2, PT, PT, R5, -0xd000000, RZ ;  /* 0xf300000005027810 */ /* 0x001fc80007ffe0ff */
[----:B------:R-:W-:-:S13]  /*0af0*/  ISETP.GT.U32.AND P0, PT, R2, 0x727fffff, PT ;  /* 0x727fffff0200780c */ /* 0x000fda0003f04070 */
[----:B-12---:R-:W-:Y:S05]  /*0b00*/  @!P0 BRA `(.L_x_28) ;  /* 0x0000000000108947 */ /* 0x006fea0003800000 */
[----:B------:R-:W-:Y:S02]  /*0b10*/  MOV R3, R5 ;  /* 0x0000000500037202 */ /* 0x000fe40000000f00 */
[----:B------:R-:W-:-:S07]  /*0b20*/  MOV R2, 0xb40 ;  /* 0x00000b4000027802 */ /* 0x000fce0000000f00 */
[----:B------:R-:W-:Y:S05]  /*0b30*/  CALL.REL.NOINC `($__internal_0_$__cuda_sm20_sqrt_rn_f32_slowpath) ;  /* 0x0000000800047944 */ /* 0x000fea0003c00000 */
[----:B------:R-:W-:Y:S05]  /*0b40*/  BRA `(.L_x_29) ;  /* 0x0000000000107947 */ /* 0x000fea0003800000 */
.L_x_28:
[----:B------:R-:W-:Y:S01]  /*0b50*/  FMUL.FTZ R28, R5, R4 ;  /* 0x00000004051c7220 */ /* 0x000fe20000410000 */
[----:B------:R-:W-:-:S03]  /*0b60*/  FMUL.FTZ R2, R4, 0.5 ;  /* 0x3f00000004027820 */ /* 0x000fc60000410000 */
[----:B------:R-:W-:-:S04]  /*0b70*/  FFMA R3, -R28, R28, R5 ;  /* 0x0000001c1c037223 */ /* 0x000fc80000000105 */
[----:B------:R-:W-:-:S07]  /*0b80*/  FFMA R28, R3, R2, R28 ;  /* 0x00000002031c7223 */ /* 0x000fce000000001c */
.L_x_29:
[----:B------:R-:W-:Y:S05]  /*0b90*/  BSYNC.RECONVERGENT B0 ;  /* 0x0000000000007941 */ /* 0x000fea0003800200 */
.L_x_27:
        /* <DEDUP_REMOVED lines=14> */
.L_x_31:
[----:B------:R-:W-:Y:S05]  /*0c80*/  BSYNC.RECONVERGENT B0 ;  /* 0x0000000000007941 */ /* 0x000fea0003800200 */
.L_x_30:
        /* <DEDUP_REMOVED lines=27> */
.L_x_33:
[----:B------:R-:W-:Y:S01]  /*0e40*/  FMUL.FTZ R28, R5, R4 ;  /* 0x00000004051c7220 */ /* 0x000fe20000410000 */
[----:B------:R-:W-:-:S03]  /*0e50*/  FMUL.FTZ R2, R4, 0.5 ;  /* 0x3f00000004027820 */ /* 0x000fc60000410000 */
[----:B------:R-:W-:-:S04]  /*0e60*/  FFMA R3, -R28, R28, R5 ;  /* 0x0000001c1c037223 */ /* 0x000fc80000000105 */
[----:B------:R-:W-:-:S07]  /*0e70*/  FFMA R28, R3, R2, R28 ;  /* 0x00000002031c7223 */ /* 0x000fce000000001c */
.L_x_34:
[----:B------:R-:W-:Y:S05]  /*0e80*/  BSYNC.RECONVERGENT B0 ;  /* 0x0000000000007941 */ /* 0x000fea0003800200 */
.L_x_32:
        /* <DEDUP_REMOVED lines=14> */
.L_x_36:
[----:B------:R-:W-:Y:S05]  /*0f70*/  BSYNC.RECONVERGENT B0 ;  /* 0x0000000000007941 */ /* 0x000fea0003800200 */
.L_x_35:
        /* <DEDUP_REMOVED lines=27> */
.L_x_38:
[----:B------:R-:W-:Y:S01]  /*1130*/  FMUL.FTZ R28, R5, R4 ;  /* 0x00000004051c7220 */ /* 0x000fe20000410000 */
[----:B------:R-:W-:-:S03]  /*1140*/  FMUL.FTZ R2, R4, 0.5 ;  /* 0x3f00000004027820 */ /* 0x000fc60000410000 */
[----:B------:R-:W-:-:S04]  /*1150*/  FFMA R3, -R28, R28, R5 ;  /* 0x0000001c1c037223 */ /* 0x000fc80000000105 */
[----:B------:R-:W-:-:S07]  /*1160*/  FFMA R28, R3, R2, R28 ;  /* 0x00000002031c7223 */ /* 0x000fce000000001c */
.L_x_39:
[----:B------:R-:W-:Y:S05]  /*1170*/  BSYNC.RECONVERGENT B0 ;  /* 0x0000000000007941 */ /* 0x000fea0003800200 */
.L_x_37:
        /* <DEDUP_REMOVED lines=14> */
.L_x_41:
[----:B------:R-:W-:Y:S05]  /*1260*/  BSYNC.RECONVERGENT B0 ;  /* 0x0000000000007941 */ /* 0x000fea0003800200 */
.L_x_40:
[----:B------:R-:W-:-:S05]  /*1270*/  IMAD.WIDE R20, R11, 0x4, R20 ;  /* 0x000000040b147825 */ /* 0x000fca00078e0214 */
[----:B------:R-:W2:Y:S01]  /*1280*/  LDG.E R3, desc[UR4][R20.64] ;  /* 0x0000000414037981 */ /* 0x000ea2000c1e1900 */
[----:B------:R-:W-:-:S04]  /*1290*/  IMAD.WIDE R22, R11, 0x4, R22 ;  /* 0x000000040b167825 */ /* 0x000fc800078e0216 */
[----:B--2---:R-:W-:-:S04]  /*12a0*/  FMUL R3, R3, UR13 ;  /* 0x0000000d03037c20 */ /* 0x004fc80008400000 */
[----:B------:R-:W-:-:S05]  /*12b0*/  FFMA R2, -R6, R2, R3 ;  /* 0x0000000206027223 */ /* 0x000fca0000000103 */
[----:B------:R0:W-:Y:S04]  /*12c0*/  STG.E desc[UR4][R20.64], R2 ;  /* 0x0000000214007986 */ /* 0x0001e8000c101904 */
[----:B------:R-:W2:Y:S01]  /*12d0*/  LDG.E R4, desc[UR4][R22.64] ;  /* 0x0000000416047981 */ /* 0x000ea2000c1e1900 */
[----:B------:R-:W-:Y:S01]  /*12e0*/  FFMA R3, R7, R2, -R3 ;  /* 0x0000000207037223 */ /* 0x000fe20000000803 */
[----:B------:R-:W-:-:S04]  /*12f0*/  LEA R8, R11, R8, 0x2 ;  /* 0x000000080b087211 */ /* 0x000fc800078e10ff */
[----:B------:R-:W-:Y:S01]  /*1300*/  ISETP.GE.AND P0, PT, R8, UR14, PT ;  /* 0x0000000e08007c0c */ /* 0x000fe2000bf06270 */
[----:B--2---:R-:W-:-:S05]  /*1310*/  FADD R3, R3, R4 ;  /* 0x0000000403037221 */ /* 0x004fca0000000000 */
[----:B------:R0:W-:Y:S07]  /*1320*/  STG.E desc[UR4][R22.64], R3 ;  /* 0x0000000316007986 */ /* 0x0001ee000c101904 */
[----:B------:R-:W-:Y:S05]  /*1330*/  @!P0 BRA `(.L_x_42) ;  /* 0xfffffff400088947 */ /* 0x000fea000383ffff */
[----:B------:R-:W-:Y:S05]  /*1340*/  EXIT ;  /* 0x000000000000794d */ /* 0x000fea0003800000 */
        .weak           $__internal_0_$__cuda_sm20_sqrt_rn_f32_slowpath
        .type           $__internal_0_$__cuda_sm20_sqrt_rn_f32_slowpath,@function
        .size           $__internal_0_$__cuda_sm20_sqrt_rn_f32_slowpath,($__internal_1_$__cuda_sm3x_div_rn_noftz_f32_slowpath - $__internal_0_$__cuda_sm20_sqrt_rn_f32_slowpath)
$__internal_0_$__cuda_sm20_sqrt_rn_f32_slowpath:
[----:B------:R-:W-:-:S13]  /*1350*/  LOP3.LUT P0, RZ, R3, 0x7fffffff, RZ, 0xc0, !PT ;  /* 0x7fffffff03ff7812 */ /* 0x000fda000780c0ff */
[----:B------:R-:W-:Y:S01]  /*1360*/  @!P0 MOV R28, R3 ;  /* 0x00000003001c8202 */ /* 0x000fe20000000f00 */
[----:B------:R-:W-:Y:S06]  /*1370*/  @!P0 BRA `(.L_x_43) ;  /* 0x0000000000408947 */ /* 0x000fec0003800000 */
[----:B------:R-:W-:-:S13]  /*1380*/  FSETP.GEU.FTZ.AND P0, PT, R3, RZ, PT ;  /* 0x000000ff0300720b */ /* 0x000fda0003f1e000 */
[----:B------:R-:W-:Y:S01]  /*1390*/  @!P0 MOV R28, 0x7fffffff ;  /* 0x7fffffff001c8802 */ /* 0x000fe20000000f00 */
[----:B------:R-:W-:Y:S06]  /*13a0*/  @!P0 BRA `(.L_x_43) ;  /* 0x0000000000348947 */ /* 0x000fec0003800000 */
[----:B------:R-:W-:-:S13]  /*13b0*/  FSETP.GTU.FTZ.AND P0, PT, |R3|, +INF , PT ;  /* 0x7f8000000300780b */ /* 0x000fda0003f1c200 */
[----:B------:R-:W-:Y:S01]  /*13c0*/  @P0 FADD.FTZ R28, R3, 1 ;  /* 0x3f800000031c0421 */ /* 0x000fe20000010000 */
[----:B------:R-:W-:Y:S06]  /*13d0*/  @P0 BRA `(.L_x_43) ;  /* 0x0000000000280947 */ /* 0x000fec0003800000 */
[----:B------:R-:W-:-:S13]  /*13e0*/  FSETP.NEU.FTZ.AND P0, PT, |R3|, +INF , PT ;  /* 0x7f8000000300780b */ /* 0x000fda0003f1d200 */
[----:B------:R-:W-:Y:S01]  /*13f0*/  @P0 FFMA R29, R3, 1.84467440737095516160e+19, RZ ;  /* 0x5f800000031d0823 */ /* 0x000fe200000000ff */
[----:B------:R-:W-:-:S03]  /*1400*/  @!P0 MOV R28, R3 ;  /* 0x00000003001c8202 */ /* 0x000fc60000000f00 */
[----:B------:R-:W0:Y:S02]  /*1410*/  @P0 MUFU.RSQ R4, R29 ;  /* 0x0000001d00040308 */ /* 0x000e240000001400 */
[----:B0-----:R-:W-:Y:S01]  /*1420*/  @P0 FMUL.FTZ R10, R29, R4 ;  /* 0x000000041d0a0220 */ /* 0x001fe20000410000 */
[----:B------:R-:W-:-:S03]  /*1430*/  @P0 FMUL.FTZ R4, R4, 0.5 ;  /* 0x3f00000004040820 */ /* 0x000fc60000410000 */
[----:B------:R-:W-:-:S04]  /*1440*/  @P0 FADD.FTZ R5, -R10, -RZ ;  /* 0x800000ff0a050221 */ /* 0x000fc80000010100 */
[----:B------:R-:W-:-:S04]  /*1450*/  @P0 FFMA R5, R10, R5, R29 ;  /* 0x000000050a050223 */ /* 0x000fc8000000001d */
[----:B------:R-:W-:-:S04]  /*1460*/  @P0 FFMA R4, R5, R4, R10 ;  /* 0x0000000405040223 */ /* 0x000fc8000000000a */
[----:B------:R-:W-:-:S07]  /*1470*/  @P0 FMUL.FTZ R28, R4, 2.3283064365386962891e-10 ;  /* 0x2f800000041c0820 */ /* 0x000fce0000410000 */
.L_x_43:
[----:B------:R-:W-:-:S04]  /*1480*/  HFMA2 R3, -RZ, RZ, 0, 0 ;  /* 0x00000000ff037431 */ /* 0x000fc800000001ff */
[----:B------:R-:W-:Y:S05]  /*1490*/  RET.REL.NODEC R2 `(rmsprop_nesterov_f32) ;  /* 0xffffffe802d87950 */ /* 0x000fea0003c3ffff */
        .weak           $__internal_1_$__cuda_sm3x_div_rn_noftz_f32_slowpath
        .type           $__internal_1_$__cuda_sm3x_div_rn_noftz_f32_slowpath,@function
        .size           $__internal_1_$__cuda_sm3x_div_rn_noftz_f32_slowpath,(.L_x_207 - $__internal_1_$__cuda_sm3x_div_rn_noftz_f32_slowpath)
$__internal_1_$__cuda_sm3x_div_rn_noftz_f32_slowpath:
[----:B------:R-:W-:Y:S01]  /*14a0*/  SHF.R.U32.HI R5, RZ, 0x17, R3 ;  /* 0x00000017ff057819 */ /* 0x000fe20000011603 */
[----:B------:R-:W-:Y:S01]  /*14b0*/  BSSY.RECONVERGENT B2, `(.L_x_44) ;  /* 0x0000063000027945 */ /* 0x000fe20003800200 */
[----:B------:R-:W-:Y:S02]  /*14c0*/  SHF.R.U32.HI R28, RZ, 0x17, R0 ;  /* 0x00000017ff1c7819 */ /* 0x000fe40000011600 */
[----:B------:R-:W-:Y:S02]  /*14d0*/  LOP3.LUT R5, R5, 0xff, RZ, 0xc0, !PT ;  /* 0x000000ff05057812 */ /* 0x000fe400078ec0ff */
[----:B------:R-:W-:Y:S02]  /*14e0*/  LOP3.LUT R28, R28, 0xff, RZ, 0xc0, !PT ;  /* 0x000000ff1c1c7812 */ /* 0x000fe400078ec0ff */
[----:B------:R-:W-:Y:S02]  /*14f0*/  IADD3 R2, PT, PT, R5, -0x1, RZ ;  /* 0xffffffff05027810 */ /* 0x000fe40007ffe0ff */
[----:B------:R-:W-:-:S02]  /*1500*/  IADD3 R29, PT, PT, R28, -0x1, RZ ;  /* 0xffffffff1c1d7810 */ /* 0x000fc40007ffe0ff */
[----:B------:R-:W-:Y:S02]  /*1510*/  ISETP.GT.U32.AND P0, PT, R2, 0xfd, PT ;  /* 0x000000fd0200780c */ /* 0x000fe40003f04070 */
[----:B------:R-:W-:Y:S02]  /*1520*/  MOV R31, R0 ;  /* 0x00000000001f7202 */ /* 0x000fe40000000f00 */
[----:B------:R-:W-:-:S13]  /*1530*/  ISETP.GT.U32.OR P0, PT, R29, 0xfd, P0 ;  /* 0x000000fd1d00780c */ /* 0x000fda0000704470 */
[----:B------:R-:W-:Y:S01]  /*1540*/  @!P0 MOV R4, RZ ;  /* 0x000000ff00048202 */ /* 0x000fe20000000f00 */
[----:B------:R-:W-:Y:S06]  /*1550*/  @!P0 BRA `(.L_x_45) ;  /* 0x00000000005c8947 */ /* 0x000fec0003800000 */
[----:B------:R-:W-:Y:S02]  /*1560*/  FSETP.GTU.FTZ.AND P0, PT, |R0|, +INF , PT ;  /* 0x7f8000000000780b */ /* 0x000fe40003f1c200 */
[----:B------:R-:W-:-:S04]  /*1570*/  FSETP.GTU.FTZ.AND P1, PT, |R3|, +INF , PT ;  /* 0x7f8000000300780b */ /* 0x000fc80003f3c200 */
[----:B------:R-:W-:-:S13]  /*1580*/  PLOP3.LUT P0, PT, P0, P1, PT, 0xf8, 0x8f ;  /* 0x00000000008f781c */ /* 0x000fda0000703f70 */
[----:B------:R-:W-:Y:S05]  /*1590*/  @P0 BRA `(.L_x_46) ;  /* 0x00000004004c0947 */ /* 0x000fea0003800000 */
[----:B------:R-:W-:-:S13]  /*15a0*/  LOP3.LUT P0, RZ, R3, 0x7fffffff, R31, 0xc8, !PT ;  /* 0x7fffffff03ff7812 */ /* 0x000fda000780c81f */
[----:B------:R-:W-:Y:S05]  /*15b0*/  @!P0 BRA `(.L_x_47) ;  /* 0x00000004003c8947 */ /* 0x000fea0003800000 */
[C---:B------:R-:W-:Y:S02]  /*15c0*/  FSETP.NEU.FTZ.AND P2, PT, |R0|.reuse, +INF , PT ;  /* 0x7f8000000000780b */ /* 0x040fe40003f5d200 */
[----:B------:R-:W-:Y:S02]  /*15d0*/  FSETP.NEU.FTZ.AND P1, PT, |R3|, +INF , PT ;  /* 0x7f8000000300780b */ /* 0x000fe40003f3d200 */
[----:B------:R-:W-:-:S11]  /*15e0*/  FSETP.NEU.FTZ.AND P0, PT, |R0|, +INF , PT ;  /* 0x7f8000000000780b */ /* 0x000fd60003f1d200 */
[----:B------:R-:W-:Y:S05]  /*15f0*/  @!P1 BRA !P2, `(.L_x_47) ;  /* 0x00000004002c9947 */ /* 0x000fea0005000000 */
[----:B------:R-:W-:-:S04]  /*1600*/  LOP3.LUT P2, RZ, R31, 0x7fffffff, RZ, 0xc0, !PT ;  /* 0x7fffffff1fff7812 */ /* 0x000fc8000784c0ff */
[----:B------:R-:W-:-:S13]  /*1610*/  PLOP3.LUT P1, PT, P1, P2, PT, 0x2f, 0xf2 ;  /* 0x0000000000f2781c */ /* 0x000fda0000f24577 */
[----:B------:R-:W-:Y:S05]  /*1620*/  @P1 BRA `(.L_x_48) ;  /* 0x0000000400181947 */ /* 0x000fea0003800000 */
[----:B------:R-:W-:-:S04]  /*1630*/  LOP3.LUT P1, RZ, R3, 0x7fffffff, RZ, 0xc0, !PT ;  /* 0x7fffffff03ff7812 */ /* 0x000fc8000782c0ff */
[----:B------:R-:W-:-:S13]  /*1640*/  PLOP3.LUT P0, PT, P0, P1, PT, 0x2f, 0xf2 ;  /* 0x0000000000f2781c */ /* 0x000fda0000702577 */
[----:B------:R-:W-:Y:S05]  /*1650*/  @P0 BRA `(.L_x_49) ;  /* 0x0000000400000947 */ /* 0x000fea0003800000 */
[----:B------:R-:W-:Y:S02]  /*1660*/  ISETP.GE.AND P0, PT, R29, RZ, PT ;  /* 0x000000ff1d00720c */ /* 0x000fe40003f06270 */
[----:B------:R-:W-:-:S11]  /*1670*/  ISETP.GE.AND P1, PT, R2, RZ, PT ;  /* 0x000000ff0200720c */ /* 0x000fd60003f26270 */
[----:B------:R-:W-:Y:S01]  /*1680*/  @P0 MOV R4, RZ ;  /* 0x000000ff00040202 */ /* 0x000fe20000000f00 */
[----:B------:R-:W-:Y:S01]  /*1690*/  @!P0 FFMA R31, R0, 1.84467440737095516160e+19, RZ ;  /* 0x5f800000001f8823 */ /* 0x000fe200000000ff */
[----:B------:R-:W-:Y:S01]  /*16a0*/  @!P0 MOV R4, 0xffffffc0 ;  /* 0xffffffc000048802 */ /* 0x000fe20000000f00 */
[----:B------:R-:W-:-:S03]  /*16b0*/  @!P1 FFMA R3, R3, 1.84467440737095516160e+19, RZ ;  /* 0x5f80000003039823 */ /* 0x000fc600000000ff */
[----:B------:R-:W-:-:S07]  /*16c0*/  @!P1 IADD3 R4, PT, PT, R4, 0x40, RZ ;  /* 0x0000004004049810 */ /* 0x000fce0007ffe0ff */
.L_x_45:
[----:B------:R-:W-:Y:S01]  /*16d0*/  LEA R32, R5, 0xc0800000, 0x17 ;  /* 0xc080000005207811 */ /* 0x000fe200078eb8ff */
[----:B------:R-:W-:Y:S01]  /*16e0*/  BSSY.RECONVERGENT B3, `(.L_x_50) ;  /* 0x0000036000037945 */ /* 0x000fe20003800200 */
[----:B------:R-:W-:Y:S02]  /*16f0*/  IADD3 R28, PT, PT, R28, -0x7f, RZ ;  /* 0xffffff811c1c7810 */ /* 0x000fe40007ffe0ff */
[----:B------:R-:W-:Y:S02]  /*1700*/  IADD3 R32, PT, PT, -R32, R3, RZ ;  /* 0x0000000320207210 */ /* 0x000fe40007ffe1ff */
[C---:B------:R-:W-:Y:S01]  /*1710*/  IADD3 R5, PT, PT, R28.reuse, 0x7f, -R5 ;  /* 0x0000007f1c057810 */ /* 0x040fe20007ffe805 */
[----:B------:R-:W-:Y:S01]  /*1720*/  IMAD R2, R28, -0x800000, R31 ;  /* 0xff8000001c027824 */ /* 0x000fe200078e021f */
[----:B------:R-:W0:Y:S01]  /*1730*/  MUFU.RCP R30, R32 ;  /* 0x00000020001e7308 */ /* 0x000e220000001000 */
[----:B------:R-:W-:Y:S01]  /*1740*/  FADD.FTZ R29, -R32, -RZ ;  /* 0x800000ff201d7221 */ /* 0x000fe20000010100 */
[----:B------:R-:W-:-:S03]  /*1750*/  IADD3 R5, PT, PT, R5, R4, RZ ;  /* 0x0000000405057210 */ /* 0x000fc60007ffe0ff */
[----:B0-----:R-:W-:-:S04]  /*1760*/  FFMA R3, R30, R29, 1 ;  /* 0x3f8000001e037423 */ /* 0x001fc8000000001d */
[----:B------:R-:W-:-:S04]  /*1770*/  FFMA R3, R30, R3, R30 ;  /* 0x000000031e037223 */ /* 0x000fc8000000001e */
[----:B------:R-:W-:-:S04]  /*1780*/  FFMA R30, R2, R3, RZ ;  /* 0x00000003021e7223 */ /* 0x000fc800000000ff */
[----:B------:R-:W-:-:S04]  /*1790*/  FFMA R31, R29, R30, R2 ;  /* 0x0000001e1d1f7223 */ /* 0x000fc80000000002 */
[----:B------:R-:W-:-:S04]  /*17a0*/  FFMA R30, R3, R31, R30 ;  /* 0x0000001f031e7223 */ /* 0x000fc8000000001e */
[----:B------:R-:W-:-:S04]  /*17b0*/  FFMA R29, R29, R30, R2 ;  /* 0x0000001e1d1d7223 */ /* 0x000fc80000000002 */
[----:B------:R-:W-:-:S05]  /*17c0*/  FFMA R2, R3, R29, R30 ;  /* 0x0000001d03027223 */ /* 0x000fca000000001e */
[----:B------:R-:W-:-:S04]  /*17d0*/  SHF.R.U32.HI R28, RZ, 0x17, R2 ;  /* 0x00000017ff1c7819 */ /* 0x000fc80000011602 */
[----:B------:R-:W-:-:S04]  /*17e0*/  LOP3.LUT R4, R28, 0xff, RZ, 0xc0, !PT ;  /* 0x000000ff1c047812 */ /* 0x000fc800078ec0ff */
[----:B------:R-:W-:-:S04]  /*17f0*/  IADD3 R4, PT, PT, R4, R5, RZ ;  /* 0x0000000504047210 */ /* 0x000fc80007ffe0ff */
[----:B------:R-:W-:-:S04]  /*1800*/  IADD3 R28, PT, PT, R4, -0x1, RZ ;  /* 0xffffffff041c7810 */ /* 0x000fc80007ffe0ff */
[----:B------:R-:W-:-:S13]  /*1810*/  ISETP.GE.U32.AND P0, PT, R28, 0xfe, PT ;  /* 0x000000fe1c00780c */ /* 0x000fda0003f06070 */
[----:B------:R-:W-:Y:S05]  /*1820*/  @!P0 BRA `(.L_x_51) ;  /* 0x0000000000808947 */ /* 0x000fea0003800000 */
[----:B------:R-:W-:-:S13]  /*1830*/  ISETP.GT.AND P0, PT, R4, 0xfe, PT ;  /* 0x000000fe0400780c */ /* 0x000fda0003f04270 */
[----:B------:R-:W-:Y:S05]  /*1840*/  @P0 BRA `(.L_x_52) ;  /* 0x00000000006c0947 */ /* 0x000fea0003800000 */
[----:B------:R-:W-:-:S13]  /*1850*/  ISETP.GE.AND P0, PT, R4, 0x1, PT ;  /* 0x000000010400780c */ /* 0x000fda0003f06270 */
[----:B------:R-:W-:Y:S05]  /*1860*/  @P0 BRA `(.L_x_53) ;  /* 0x0000000000740947 */ /* 0x000fea0003800000 */
[----:B------:R-:W-:Y:S02]  /*1870*/  ISETP.GE.AND P0, PT, R4, -0x18, PT ;  /* 0xffffffe80400780c */ /* 0x000fe40003f06270 */
[----:B------:R-:W-:-:S11]  /*1880*/  LOP3.LUT R2, R2, 0x80000000, RZ, 0xc0, !PT ;  /* 0x8000000002027812 */ /* 0x000fd600078ec0ff */
[----:B------:R-:W-:Y:S05]  /*1890*/  @!P0 BRA `(.L_x_53) ;  /* 0x0000000000688947 */ /* 0x000fea0003800000 */
[CCC-:B------:R-:W-:Y:S01]  /*18a0*/  FFMA.RZ R5, R3.reuse, R29.reuse, R30.reuse ;  /* 0x0000001d03057223 */ /* 0x1c0fe2000000c01e */
[CCC-:B------:R-:W-:Y:S01]  /*18b0*/  FFMA.RP R28, R3.reuse, R29.reuse, R30.reuse ;  /* 0x0000001d031c7223 */ /* 0x1c0fe2000000801e */
[----:B------:R-:W-:Y:S01]  /*18c0*/  FFMA.RM R29, R3, R29, R30 ;  /* 0x0000001d031d7223 */ /* 0x000fe2000000401e */
[C---:B------:R-:W-:Y:S02]  /*18d0*/  IADD3 R3, PT, PT, R4.reuse, 0x20, RZ ;  /* 0x0000002004037810 */ /* 0x040fe40007ffe0ff */
[----:B------:R-:W-:Y:S02]  /*18e0*/  LOP3.LUT R5, R5, 0x7fffff, RZ, 0xc0, !PT ;  /* 0x007fffff05057812 */ /* 0x000fe400078ec0ff */
[C---:B------:R-:W-:Y:S02]  /*18f0*/  ISETP.NE.AND P2, PT, R4.reuse, RZ, PT ;  /* 0x000000ff0400720c */ /* 0x040fe40003f45270 */
[----:B------:R-:W-:Y:S02]  /*1900*/  LOP3.LUT R30, R5, 0x800000, RZ, 0xfc, !PT ;  /* 0x00800000051e7812 */ /* 0x000fe400078efcff */
[----:B------:R-:W-:-:S02]  /*1910*/  ISETP.NE.AND P1, PT, R4, RZ, PT ;  /* 0x000000ff0400720c */ /* 0x000fc40003f25270 */
[----:B------:R-:W-:Y:S02]  /*1920*/  IADD3 R4, PT, PT, -R4, RZ, RZ ;  /* 0x000000ff04047210 */ /* 0x000fe40007ffe1ff */
[----:B------:R-:W-:Y:S02]  /*1930*/  SHF.L.U32 R3, R30, R3, RZ ;  /* 0x000000031e037219 */ /* 0x000fe400000006ff */
[----:B------:R-:W-:Y:S02]  /*1940*/  FSETP.NEU.FTZ.AND P0, PT, R28, R29, PT ;  /* 0x0000001d1c00720b */ /* 0x000fe40003f1d000 */
[----:B------:R-:W-:Y:S02]  /*1950*/  SEL R5, R4, RZ, P2 ;  /* 0x000000ff04057207 */ /* 0x000fe40001000000 */
[----:B------:R-:W-:Y:S02]  /*1960*/  ISETP.NE.AND P1, PT, R3, RZ, P1 ;  /* 0x000000ff0300720c */ /* 0x000fe40000f25270 */
[----:B------:R-:W-:-:S02]  /*1970*/  SHF.R.U32.HI R30, RZ, R5, R30 ;  /* 0x00000005ff1e7219 */ /* 0x000fc4000001161e */
[----:B------:R-:W-:Y:S02]  /*1980*/  PLOP3.LUT P0, PT, P0, P1, PT, 0xf8, 0x8f ;  /* 0x00000000008f781c */ /* 0x000fe40000703f70 */
[----:B------:R-:W-:Y:S02]  /*1990*/  SHF.R.U32.HI R4, RZ, 0x1, R30 ;  /* 0x00000001ff047819 */ /* 0x000fe4000001161e */
[----:B------:R-:W-:-:S04]  /*19a0*/  SEL R3, RZ, 0x1, !P0 ;  /* 0x00000001ff037807 */ /* 0x000fc80004000000 */
[----:B------:R-:W-:-:S04]  /*19b0*/  LOP3.LUT R3, R3, 0x1, R4, 0xf8, !PT ;  /* 0x0000000103037812 */ /* 0x000fc800078ef804 */
[----:B------:R-:W-:-:S04]  /*19c0*/  LOP3.LUT R3, R3, R30, RZ, 0xc0, !PT ;  /* 0x0000001e03037212 */ /* 0x000fc800078ec0ff */
[----:B------:R-:W-:-:S04]  /*19d0*/  IADD3 R3, PT, PT, R4, R3, RZ ;  /* 0x0000000304037210 */ /* 0x000fc80007ffe0ff */
[----:B------:R-:W-:Y:S01]  /*19e0*/  LOP3.LUT R2, R3, R2, RZ, 0xfc, !PT ;  /* 0x0000000203027212 */ /* 0x000fe200078efcff */
[----:B------:R-:W-:Y:S06]  /*19f0*/  BRA `(.L_x_53) ;  /* 0x0000000000107947 */ /* 0x000fec0003800000 */
.L_x_52:
[----:B------:R-:W-:-:S04]  /*1a00*/  LOP3.LUT R2, R2, 0x80000000, RZ, 0xc0, !PT ;  /* 0x8000000002027812 */ /* 0x000fc800078ec0ff */
[----:B------:R-:W-:Y:S01]  /*1a10*/  LOP3.LUT R2, R2, 0x7f800000, RZ, 0xfc, !PT ;  /* 0x7f80000002027812 */ /* 0x000fe200078efcff */
[----:B------:R-:W-:Y:S06]  /*1a20*/  BRA `(.L_x_53) ;  /* 0x0000000000047947 */ /* 0x000fec0003800000 */
.L_x_51:
[----:B------:R-:W-:-:S07]  /*1a30*/  LEA R2, R5, R2, 0x17 ;  /* 0x0000000205027211 */ /* 0x000fce00078eb8ff */
.L_x_53:
[----:B------:R-:W-:Y:S05]  /*1a40*/  BSYNC.RECONVERGENT B3 ;  /* 0x0000000000037941 */ /* 0x000fea0003800200 */
.L_x_50:
[----:B------:R-:W-:Y:S05]  /*1a50*/  BRA `(.L_x_54) ;  /* 0x0000000000207947 */ /* 0x000fea0003800000 */
.L_x_49:
[----:B------:R-:W-:-:S04]  /*1a60*/  LOP3.LUT R3, R3, 0x80000000, R31, 0x48, !PT ;  /* 0x8000000003037812 */ /* 0x000fc800078e481f */
[----:B------:R-:W-:Y:S01]  /*1a70*/  LOP3.LUT R2, R3, 0x7f800000, RZ, 0xfc, !PT ;  /* 0x7f80000003027812 */ /* 0x000fe200078efcff */
[----:B------:R-:W-:Y:S06]  /*1a80*/  BRA `(.L_x_54) ;  /* 0x0000000000147947 */ /* 0x000fec0003800000 */
.L_x_48:
[----:B------:R-:W-:Y:S01]  /*1a90*/  LOP3.LUT R2, R3, 0x80000000, R31, 0x48, !PT ;  /* 0x8000000003027812 */ /* 0x000fe200078e481f */
[----:B------:R-:W-:Y:S06]  /*1aa0*/  BRA `(.L_x_54) ;  /* 0x00000000000c7947 */ /* 0x000fec0003800000 */
.L_x_47:
[----:B------:R-:W0:Y:S01]  /*1ab0*/  MUFU.RSQ R2, -QNAN ;  /* 0xffc0000000027908 */ /* 0x000e220000001400 */
[----:B------:R-:W-:Y:S05]  /*1ac0*/  BRA `(.L_x_54) ;  /* 0x0000000000047947 */ /* 0x000fea0003800000 */
.L_x_46:
[----:B------:R-:W-:-:S07]  /*1ad0*/  FADD.FTZ R2, R0, R3 ;  /* 0x0000000300027221 */ /* 0x000fce0000010000 */
.L_x_54:
[----:B------:R-:W-:Y:S05]  /*1ae0*/  BSYNC.RECONVERGENT B2 ;  /* 0x0000000000027941 */ /* 0x000fea0003800200 */
.L_x_44:
[----:B------:R-:W-:Y:S01]  /*1af0*/  HFMA2 R5, -RZ, RZ, 0, 0 ;  /* 0x00000000ff057431 */ /* 0x000fe200000001ff */
[----:B------:R-:W-:-:S04]  /*1b00*/  MOV R4, R10 ;  /* 0x0000000a00047202 */ /* 0x000fc80000000f00 */
[----:B0-----:R-:W-:Y:S05]  /*1b10*/  RET.REL.NODEC R4 `(rmsprop_nesterov_f32) ;  /* 0xffffffe404387950 */ /* 0x001fea0003c3ffff */
.L_x_55:
        /* <DEDUP_REMOVED lines=14> */
.L_x_207:


//--------------------- .text.rmsprop_centered_update_f64 --------------------------
	.section	.text.rmsprop_centered_update_f64,"ax",@progbits
	.align	128
        .global         rmsprop_centered_update_f64
        .type           rmsprop_centered_update_f64,@function
        .size           rmsprop_centered_update_f64,(.L_x_209 - rmsprop_centered_update_f64)
        .other          rmsprop_centered_update_f64,@"STO_CUDA_ENTRY STV_DEFAULT"
rmsprop_centered_update_f64:
.text.rmsprop_centered_update_f64:
        /* <DEDUP_REMOVED lines=10> */
[----:B------:R-:W0:Y:S01]  /*00a0*/  LDC.64 R4, c[0x0][0x3a0] ;  /* 0x0000e800ff047b82 */ /* 0x000e220000000a00 */
[----:B------:R-:W1:Y:S07]  /*00b0*/  LDCU.64 UR4, c[0x0][0x3c8] ;  /* 0x00007900ff0477ac */ /* 0x000e6e0008000a00 */
[----:B------:R-:W2:Y:S01]  /*00c0*/  LDC.64 R14, c[0x0][0x3b0] ;  /* 0x0000ec00ff0e7b82 */ /* 0x000ea20000000a00 */
[----:B-1----:R-:W-:Y:S01]  /*00d0*/  DSETP.LT.AND P0, PT, RZ, UR4, PT ;  /* 0x00000004ff007e2a */ /* 0x002fe2000bf01000 */
[----:B------:R-:W1:Y:S01]  /*00e0*/  LDCU.64 UR4, c[0x0][0x358] ;  /* 0x00006b00ff0477ac */ /* 0x000e620008000a00 */
[----:B0-----:R-:W-:-:S04]  /*00f0*/  ISETP.EQ.U32.AND P1, PT, R4, RZ, PT ;  /* 0x000000ff0400720c */ /* 0x001fc80003f22070 */
[----:B------:R-:W-:Y:S01]  /*0100*/  ISETP.EQ.OR.EX P0, PT, R5, RZ, !P0, P1 ;  /* 0x000000ff0500720c */ /* 0x000fe20004702710 */
[----:B--2---:R-:W-:-:S12]  /*0110*/  DADD R14, -R14, 1 ;  /* 0x3ff000000e0e7429 */ /* 0x004fd80000000100 */
[----:B-1----:R-:W-:Y:S05]  /*0120*/  @P0 BRA `(.L_x_56) ;  /* 0x0000000800ac0947 */ /* 0x002fea0003800000 */
[----:B------:R-:W0:Y:S01]  /*0130*/  LDCU.64 UR6, c[0x0][0x3c0] ;  /* 0x00007800ff0677ac */ /* 0x000e220008000a00 */
[----:B------:R-:W1:Y:S01]  /*0140*/  LDC.64 R22, c[0x0][0x390] ;  /* 0x0000e400ff167b82 */ /* 0x000e620000000a00 */
[----:B------:R-:W2:Y:S01]  /*0150*/  LDCU UR16, c[0x0][0x3d0] ;  /* 0x00007a00ff1077ac */ /* 0x000ea20008000800 */
[----:B------:R-:W3:Y:S06]  /*0160*/  LDCU UR17, c[0x0][0x3d0] ;  /* 0x00007a00ff1177ac */ /* 0x000eec0008000800 */
[----:B------:R-:W4:Y:S01]  /*0170*/  LDC.64 R20, c[0x0][0x398] ;  /* 0x0000e600ff147b82 */ /* 0x000f220000000a00 */
[----:B------:R-:W1:Y:S01]  /*0180*/  LDCU.64 UR18, c[0x0][0x3c0] ;  /* 0x00007800ff1277ac */ /* 0x000e620008000a00 */
[----:B------:R-:W1:Y:S06]  /*0190*/  LDCU.64 UR8, c[0x0][0x3a8] ;  /* 0x00007500ff0877ac */ /* 0x000e6c0008000a00 */
[----:B------:R-:W1:Y:S01]  /*01a0*/  LDC.64 R18, c[0x0][0x390] ;  /* 0x0000e400ff127b82 */ /* 0x000e620000000a00 */
[----:B0-----:R-:W-:Y:S01]  /*01b0*/  DSETP.LT.AND P0, PT, RZ, UR6, PT ;  /* 0x00000006ff007e2a */ /* 0x001fe2000bf01000 */
[----:B------:R-:W0:Y:S01]  /*01c0*/  LDCU.64 UR24, c[0x0][0x3c8] ;  /* 0x00007900ff1877ac */ /* 0x000e220008000a00 */
[----:B------:R-:W0:Y:S05]  /*01d0*/  LDCU.64 UR10, c[0x0][0x3c8] ;  /* 0x00007900ff0a77ac */ /* 0x000e2a0008000a00 */
[----:B------:R-:W0:Y:S01]  /*01e0*/  LDC.64 R16, c[0x0][0x398] ;  /* 0x0000e600ff107b82 */ /* 0x000e220000000a00 */
[----:B------:R-:W0:Y:S01]  /*01f0*/  LDCU.128 UR12, c[0x0][0x3b0] ;  /* 0x00007600ff0c77ac */ /* 0x000e220008000c00 */
[----:B------:R-:W0:Y:S06]  /*0200*/  LDCU.128 UR20, c[0x0][0x3b0] ;  /* 0x00007600ff1477ac */ /* 0x000e2c0008000c00 */
[----:B------:R-:W0:Y:S08]  /*0210*/  LDC.64 R26, c[0x0][0x380] ;  /* 0x0000e000ff1a7b82 */ /* 0x000e300000000a00 */
[----:B------:R-:W0:Y:S01]  /*0220*/  LDC.64 R24, c[0x0][0x388] ;  /* 0x0000e200ff187b82 */ /* 0x000e220000000a00 */
[----:B--23--:R-:W-:Y:S05]  /*0230*/  @P0 BRA `(.L_x_57) ;  /* 0x0000000400280947 */ /* 0x00cfea0003800000 */
[----:B------:R-:W-:Y:S01]  /*0240*/  BSSY.RECONVERGENT B0, `(.L_x_58) ;  /* 0x0000048000007945 */ /* 0x000fe20003800200 */
.L_x_63:
[C---:B0-----:R-:W-:Y:S01]  /*0250*/  IMAD.WIDE R28, R0.reuse, 0x8, R24 ;  /* 0x00000008001c7825 */ /* 0x041fe200078e0218 */
[----:B--2---:R-:W0:Y:S05]  /*0260*/  LDC.64 R16, c[0x0][0x3a0] ;  /* 0x0000e800ff107b82 */ /* 0x004e2a0000000a00 */
[----:B------:R-:W2:Y:S01]  /*0270*/  LDG.E.64.CONSTANT R28, desc[UR4][R28.64] ;  /* 0x000000041c1c7981 */ /* 0x000ea2000c1e9b00 */
[----:B----4-:R-:W-:-:S05]  /*0280*/  IMAD.WIDE R4, R0, 0x8, R20 ;  /* 0x0000000800047825 */ /* 0x010fca00078e0214 */
[----:B------:R-:W3:Y:S01]  /*0290*/  LDG.E.64 R6, desc[UR4][R4.64] ;  /* 0x0000000404067981 */ /* 0x000ee2000c1e1b00 */
[----:B-1----:R-:W-:Y:S01]  /*02a0*/  IMAD.WIDE R34, R0, 0x8, R22 ;  /* 0x0000000800227825 */ /* 0x002fe200078e0216 */
[----:B--2---:R-:W-:-:S08]  /*02b0*/  DMUL R36, R14, R28 ;  /* 0x0000001c0e247228 */ /* 0x004fd00000000000 */
[----:B---3--:R-:W-:-:S07]  /*02c0*/  DFMA R6, R6, UR12, R36 ;  /* 0x0000000c06067c2b */ /* 0x008fce0008000024 */
[----:B------:R1:W-:Y:S04]  /*02d0*/  STG.E.64 desc[UR4][R4.64], R6 ;  /* 0x0000000604007986 */ /* 0x0003e8000c101b04 */
[----:B------:R-:W2:Y:S01]  /*02e0*/  LDG.E.64 R8, desc[UR4][R34.64] ;  /* 0x0000000422087981 */ /* 0x000ea2000c1e1b00 */
[----:B------:R-:W-:Y:S01]  /*02f0*/  IMAD.MOV.U32 R32, RZ, RZ, 0x0 ;  /* 0x00000000ff207424 */ /* 0x000fe200078e00ff */
[----:B------:R-:W-:Y:S01]  /*0300*/  BSSY.RECONVERGENT B1, `(.L_x_59) ;  /* 0x000001e000017945 */ /* 0x000fe20003800200 */
[----:B------:R-:W-:Y:S02]  /*0310*/  IMAD.MOV.U32 R33, RZ, RZ, 0x3fd80000 ;  /* 0x3fd80000ff217424 */ /* 0x000fe400078e00ff */
[----:B------:R-:W-:-:S04]  /*0320*/  IMAD.WIDE R18, R0, 0x8, R26 ;  /* 0x0000000800127825 */ /* 0x000fc800078e021a */
[----:B0-----:R-:W-:Y:S01]  /*0330*/  IMAD.WIDE R16, R0, 0x8, R16 ;  /* 0x0000000800107825 */ /* 0x001fe200078e0210 */
[----:B--2---:R-:W-:-:S08]  /*0340*/  DMUL R8, R8, UR12 ;  /* 0x0000000c08087c28 */ /* 0x004fd00008000000 */
[----:B------:R-:W-:-:S07]  /*0350*/  DFMA R36, R28, R36, R8 ;  /* 0x000000241c24722b */ /* 0x000fce0000000008 */
[----:B------:R0:W-:Y:S01]  /*0360*/  STG.E.64 desc[UR4][R34.64], R36 ;  /* 0x0000002422007986 */ /* 0x0001e2000c101b04 */
[----:B------:R-:W-:-:S08]  /*0370*/  DFMA R30, -R6, R6, R36 ;  /* 0x00000006061e722b */ /* 0x000fd00000000124 */
[----:B------:R-:W-:-:S06]  /*0380*/  DADD R30, R30, UR14 ;  /* 0x0000000e1e1e7e29 */ /* 0x000fcc0008000000 */
[----:B------:R-:W2:Y:S04]  /*0390*/  MUFU.RSQ64H R13, R31 ;  /* 0x0000001f000d7308 */ /* 0x000ea80000001c00 */
[----:B------:R-:W-:-:S05]  /*03a0*/  VIADD R12, R31, 0xfcb00000 ;  /* 0xfcb000001f0c7836 */ /* 0x000fca0000000000 */
[----:B------:R-:W-:Y:S01]  /*03b0*/  ISETP.GE.U32.AND P0, PT, R12, 0x7ca00000, PT ;  /* 0x7ca000000c00780c */ /* 0x000fe20003f06070 */
[----:B--2---:R-:W-:-:S08]  /*03c0*/  DMUL R8, R12, R12 ;  /* 0x0000000c0c087228 */ /* 0x004fd00000000000 */
[----:B------:R-:W-:-:S08]  /*03d0*/  DFMA R8, R30, -R8, 1 ;  /* 0x3ff000001e08742b */ /* 0x000fd00000000808 */
[----:B------:R-:W-:Y:S02]  /*03e0*/  DFMA R32, R8, R32, 0.5 ;  /* 0x3fe000000820742b */ /* 0x000fe40000000020 */
[----:B------:R-:W-:-:S08]  /*03f0*/  DMUL R8, R12, R8 ;  /* 0x000000080c087228 */ /* 0x000fd00000000000 */
[----:B------:R-:W-:-:S08]  /*0400*/  DFMA R32, R32, R8, R12 ;  /* 0x000000082020722b */ /* 0x000fd0000000000c */
[----:B------:R-:W-:Y:S02]  /*0410*/  DMUL R10, R30, R32 ;  /* 0x000000201e0a7228 */ /* 0x000fe40000000000 */
[----:B-1----:R-:W-:Y:S01]  /*0420*/  IADD3 R5, PT, PT, R33, -0x100000, RZ ;  /* 0xfff0000021057810 */ /* 0x002fe20007ffe0ff */
[----:B------:R-:W-:-:S05]  /*0430*/  IMAD.MOV.U32 R4, RZ, RZ, R32 ;  /* 0x000000ffff047224 */ /* 0x000fca00078e0020 */
[----:B------:R-:W-:-:S08]  /*0440*/  DFMA R8, R10, -R10, R30 ;  /* 0x8000000a0a08722b */ /* 0x000fd0000000001e */
[----:B------:R-:W-:Y:S01]  /*0450*/  DFMA R6, R8, R4, R10 ;  /* 0x000000040806722b */ /* 0x000fe2000000000a */
[----:B0-----:R-:W-:Y:S10]  /*0460*/  @!P0 BRA `(.L_x_60) ;  /* 0x00000000001c8947 */ /* 0x001ff40003800000 */
[----:B------:R-:W-:Y:S01]  /*0470*/  IMAD.MOV.U32 R4, RZ, RZ, R32 ;  /* 0x000000ffff047224 */ /* 0x000fe200078e0020 */
[----:B------:R-:W-:Y:S01]  /*0480*/  MOV R7, R31 ;  /* 0x0000001f00077202 */ /* 0x000fe20000000f00 */
[----:B------:R-:W-:Y:S01]  /*0490*/  IMAD.MOV.U32 R6, RZ, RZ, R30 ;  /* 0x000000ffff067224 */ /* 0x000fe200078e001e */
[----:B------:R-:W-:-:S07]  /*04a0*/  MOV R2, 0x4c0 ;  /* 0x000004c000027802 */ /* 0x000fce0000000f00 */
[----:B------:R-:W-:Y:S05]  /*04b0*/  CALL.REL.NOINC `($__internal_3_$__cuda_sm20_dsqrt_rn_f64_mediumpath_v1) ;  /* 0x0000001400cc7944 */ /* 0x000fea0003c00000 */
[----:B------:R-:W-:Y:S02]  /*04c0*/  IMAD.MOV.U32 R6, RZ, RZ, R4 ;  /* 0x000000ffff067224 */ /* 0x000fe400078e0004 */
[----:B------:R-:W-:-:S07]  /*04d0*/  IMAD.MOV.U32 R7, RZ, RZ, R5 ;  /* 0x000000ffff077224 */ /* 0x000fce00078e0005 */
.L_x_60:
[----:B------:R-:W-:Y:S05]  /*04e0*/  BSYNC.RECONVERGENT B1 ;  /* 0x0000000000017941 */ /* 0x000fea0003800200 */
.L_x_59:
[----:B------:R-:W0:Y:S01]  /*04f0*/  MUFU.RCP64H R5, R7 ;  /* 0x0000000700057308 */ /* 0x000e220000001800 */
[----:B------:R-:W-:Y:S01]  /*0500*/  IMAD.MOV.U32 R4, RZ, RZ, 0x1 ;  /* 0x00000001ff047424 */ /* 0x000fe200078e00ff */
[----:B------:R-:W-:Y:S01]  /*0510*/  FSETP.GEU.AND P1, PT, |R29|, 6.5827683646048100446e-37, PT ;  /* 0x036000001d00780b */ /* 0x000fe20003f2e200 */
[----:B------:R-:W-:Y:S04]  /*0520*/  BSSY.RECONVERGENT B1, `(.L_x_61) ;  /* 0x0000010000017945 */ /* 0x000fe80003800200 */
[----:B0-----:R-:W-:-:S08]  /*0530*/  DFMA R8, R4, -R6, 1 ;  /* 0x3ff000000408742b */ /* 0x001fd00000000806 */
[----:B------:R-:W-:-:S08]  /*0540*/  DFMA R8, R8, R8, R8 ;  /* 0x000000080808722b */ /* 0x000fd00000000008 */
[----:B------:R-:W-:-:S08]  /*0550*/  DFMA R8, R4, R8, R4 ;  /* 0x000000080408722b */ /* 0x000fd00000000004 */
[----:B------:R-:W-:-:S08]  /*0560*/  DFMA R4, R8, -R6, 1 ;  /* 0x3ff000000804742b */ /* 0x000fd00000000806 */
[----:B------:R-:W-:-:S08]  /*0570*/  DFMA R4, R8, R4, R8 ;  /* 0x000000040804722b */ /* 0x000fd00000000008 */
[----:B------:R-:W-:-:S08]  /*0580*/  DMUL R8, R28, R4 ;  /* 0x000000041c087228 */ /* 0x000fd00000000000 */
[----:B------:R-:W-:-:S08]  /*0590*/  DFMA R10, R8, -R6, R28 ;  /* 0x80000006080a722b */ /* 0x000fd0000000001c */
[----:B------:R-:W-:-:S10]  /*05a0*/  DFMA R4, R4, R10, R8 ;  /* 0x0000000a0404722b */ /* 0x000fd40000000008 */
[----:B------:R-:W-:-:S05]  /*05b0*/  FFMA R2, RZ, R7, R5 ;  /* 0x00000007ff027223 */ /* 0x000fca0000000005 */
[----:B------:R-:W-:-:S13]  /*05c0*/  FSETP.GT.AND P0, PT, |R2|, 1.469367938527859385e-39, PT ;  /* 0x001000000200780b */ /* 0x000fda0003f04200 */
[----:B------:R-:W-:Y:S05]  /*05d0*/  @P0 BRA P1, `(.L_x_62) ;  /* 0x0000000000100947 */ /* 0x000fea0000800000 */
[----:B------:R-:W-:Y:S01]  /*05e0*/  MOV R4, R28 ;  /* 0x0000001c00047202 */ /* 0x000fe20000000f00 */
[----:B------:R-:W-:Y:S01]  /*05f0*/  IMAD.MOV.U32 R5, RZ, RZ, R29 ;  /* 0x000000ffff057224 */ /* 0x000fe200078e001d */
[----:B------:R-:W-:-:S07]  /*0600*/  MOV R2, 0x620 ;  /* 0x0000062000027802 */ /* 0x000fce0000000f00 */
[----:B------:R-:W-:Y:S05]  /*0610*/  CALL.REL.NOINC `($__internal_2_$__cuda_sm20_div_rn_f64_full) ;  /* 0x0000000c00dc7944 */ /* 0x000fea0003c00000 */
.L_x_62:
[----:B------:R-:W-:Y:S05]  /*0620*/  BSYNC.RECONVERGENT B1 ;  /* 0x0000000000017941 */ /* 0x000fea0003800200 */
.L_x_61:
[----:B------:R-:W2:Y:S02]  /*0630*/  LDG.E.64 R6, desc[UR4][R16.64] ;  /* 0x0000000410067981 */ /* 0x000ea4000c1e1b00 */
[----:B--2---:R-:W-:-:S07]  /*0640*/  DFMA R6, R6, UR10, R4 ;  /* 0x0000000a06067c2b */ /* 0x004fce0008000004 */
[----:B------:R2:W-:Y:S04]  /*0650*/  STG.E.64 desc[UR4][R16.64], R6 ;  /* 0x0000000610007986 */ /* 0x0005e8000c101b04 */
[----:B------:R-:W3:Y:S01]  /*0660*/  LDG.E.64 R4, desc[UR4][R18.64] ;  /* 0x0000000412047981 */ /* 0x000ee2000c1e1b00 */
[----:B------:R-:W-:-:S05]  /*0670*/  IMAD.IADD R0, R3, 0x1, R0 ;  /* 0x0000000103007824 */ /* 0x000fca00078e0200 */
[----:B------:R-:W-:Y:S01]  /*0680*/  ISETP.GE.AND P0, PT, R0, UR16, PT ;  /* 0x0000001000007c0c */ /* 0x000fe2000bf06270 */
[----:B---3--:R-:W-:-:S07]  /*0690*/  DFMA R4, -R6, UR8, R4 ;  /* 0x0000000806047c2b */ /* 0x008fce0008000104 */
[----:B------:R2:W-:Y:S05]  /*06a0*/  STG.E.64 desc[UR4][R18.64], R4 ;  /* 0x0000000412007986 */ /* 0x0005ea000c101b04 */
[----:B------:R-:W-:Y:S05]  /*06b0*/  @!P0 BRA `(.L_x_63) ;  /* 0xfffffff800e48947 */ /* 0x000fea000383ffff */
[----:B------:R-:W-:Y:S05]  /*06c0*/  BSYNC.RECONVERGENT B0 ;  /* 0x0000000000007941 */ /* 0x000fea0003800200 */
.L_x_58:
[----:B------:R-:W-:Y:S05]  /*06d0*/  EXIT ;  /* 0x000000000000794d */ /* 0x000fea0003800000 */
.L_x_57:
[----:B------:R-:W-:Y:S01]  /*06e0*/  BSSY.RECONVERGENT B0, `(.L_x_64) ;  /* 0x000004e000007945 */ /* 0x000fe20003800200 */
.L_x_69:
[----:B--2---:R-:W2:Y:S08]  /*06f0*/  LDC.64 R4, c[0x0][0x388] ;  /* 0x0000e200ff047b82 */ /* 0x004eb00000000a00 */
[----:B-1----:R-:W1:Y:S01]  /*0700*/  LDC.64 R22, c[0x0][0x380] ;  /* 0x0000e000ff167b82 */ /* 0x002e620000000a00 */
[----:B--2---:R-:W-:-:S06]  /*0710*/  IMAD.WIDE R4, R0, 0x8, R4 ;  /* 0x0000000800047825 */ /* 0x004fcc00078e0204 */
[----:B------:R-:W2:Y:S01]  /*0720*/  LDG.E.64.CONSTANT R4, desc[UR4][R4.64] ;  /* 0x0000000404047981 */ /* 0x000ea2000c1e9b00 */
[----:B-1----:R-:W-:-:S05]  /*0730*/  IMAD.WIDE R22, R0, 0x8, R22 ;  /* 0x0000000800167825 */ /* 0x002fca00078e0216 */
[----:B----4-:R-:W2:Y:S01]  /*0740*/  LDG.E.64 R20, desc[UR4][R22.64] ;  /* 0x0000000416147981 */ /* 0x010ea2000c1e1b00 */
[----:B0-----:R-:W-:-:S05]  /*0750*/  IMAD.WIDE R10, R0, 0x8, R16 ;  /* 0x00000008000a7825 */ /* 0x001fca00078e0210 */
[----:B------:R-:W3:Y:S01]  /*0760*/  LDG.E.64 R6, desc[UR4][R10.64] ;  /* 0x000000040a067981 */ /* 0x000ee2000c1e1b00 */
[----:B--2---:R-:W-:-:S08]  /*0770*/  DFMA R24, R20, UR18, R4 ;  /* 0x0000001214187c2b */ /* 0x004fd00008000004 */
[----:B------:R-:W-:-:S08]  /*0780*/  DMUL R26, R14, R24 ;  /* 0x000000180e1a7228 */ /* 0x000fd00000000000 */
[----:B---3--:R-:W-:Y:S01]  /*0790*/  DFMA R28, R6, UR20, R26 ;  /* 0x00000014061c7c2b */ /* 0x008fe2000800001a */
[----:B------:R-:W-:-:S06]  /*07a0*/  IMAD.WIDE R6, R0, 0x8, R18 ;  /* 0x0000000800067825 */ /* 0x000fcc00078e0212 */
[----:B------:R0:W-:Y:S04]  /*07b0*/  STG.E.64 desc[UR4][R10.64], R28 ;  /* 0x0000001c0a007986 */ /* 0x0001e8000c101b04 */
[----:B------:R-:W2:Y:S01]  /*07c0*/  LDG.E.64 R8, desc[UR4][R6.64] ;  /* 0x0000000406087981 */ /* 0x000ea2000c1e1b00 */
[----:B------:R-:W-:Y:S01]  /*07d0*/  MOV R30, 0x0 ;  /* 0x00000000001e7802 */ /* 0x000fe20000000f00 */
[----:B------:R-:W-:Y:S01]  /*07e0*/  IMAD.MOV.U32 R31, RZ, RZ, 0x3fd80000 ;  /* 0x3fd80000ff1f7424 */ /* 0x000fe200078e00ff */
[----:B------:R-:W-:Y:S01]  /*07f0*/  BSSY.RECONVERGENT B1, `(.L_x_65) ;  /* 0x000001d000017945 */ /* 0x000fe20003800200 */
[----:B--2---:R-:W-:-:S08]  /*0800*/  DMUL R8, R8, UR20 ;  /* 0x0000001408087c28 */ /* 0x004fd00008000000 */
[----:B------:R-:W-:-:S08]  /*0810*/  DFMA R26, R24, R26, R8 ;  /* 0x0000001a181a722b */ /* 0x000fd00000000008 */
[----:B------:R-:W-:-:S08]  /*0820*/  DFMA R8, -R28, R28, R26 ;  /* 0x0000001c1c08722b */ /* 0x000fd0000000011a */
[----:B------:R-:W-:-:S06]  /*0830*/  DADD R8, R8, UR22 ;  /* 0x0000001608087e29 */ /* 0x000fcc0008000000 */
[----:B------:R-:W1:Y:S04]  /*0840*/  MUFU.RSQ64H R13, R9 ;  /* 0x00000009000d7308 */ /* 0x000e680000001c00 */
[----:B------:R-:W-:-:S06]  /*0850*/  VIADD R12, R9, 0xfcb00000 ;  /* 0xfcb00000090c7836 */ /* 0x000fcc0000000000 */
[----:B-1----:R-:W-:-:S08]  /*0860*/  DMUL R4, R12, R12 ;  /* 0x0000000c0c047228 */ /* 0x002fd00000000000 */
[----:B------:R-:W-:-:S08]  /*0870*/  DFMA R4, R8, -R4, 1 ;  /* 0x3ff000000804742b */ /* 0x000fd00000000804 */
[----:B0-----:R-:W-:Y:S02]  /*0880*/  DFMA R10, R4, R30, 0.5 ;  /* 0x3fe00000040a742b */ /* 0x001fe4000000001e */
[----:B------:R-:W-:-:S08]  /*0890*/  DMUL R4, R12, R4 ;  /* 0x000000040c047228 */ /* 0x000fd00000000000 */
[----:B------:R-:W-:Y:S01]  /*08a0*/  DFMA R30, R10, R4, R12 ;  /* 0x000000040a1e722b */ /* 0x000fe2000000000c */
[----:B------:R-:W-:-:S07]  /*08b0*/  ISETP.GE.U32.AND P0, PT, R12, 0x7ca00000, PT ;  /* 0x7ca000000c00780c */ /* 0x000fce0003f06070 */
[----:B------:R-:W-:Y:S02]  /*08c0*/  DMUL R10, R8, R30 ;  /* 0x0000001e080a7228 */ /* 0x000fe40000000000 */
[----:B------:R-:W-:Y:S02]  /*08d0*/  VIADD R5, R31, 0xfff00000 ;  /* 0xfff000001f057836 */ /* 0x000fe40000000000 */
[----:B------:R-:W-:-:S04]  /*08e0*/  IMAD.MOV.U32 R4, RZ, RZ, R30 ;  /* 0x000000ffff047224 */ /* 0x000fc800078e001e */
[----:B------:R-:W-:Y:S01]  /*08f0*/  DFMA R28, R10, -R10, R8 ;  /* 0x8000000a0a1c722b */ /* 0x000fe20000000008 */
[----:B------:R0:W-:Y:S07]  /*0900*/  STG.E.64 desc[UR4][R6.64], R26 ;  /* 0x0000001a06007986 */ /* 0x0001ee000c101b04 */
[----:B0-----:R-:W-:Y:S01]  /*0910*/  DFMA R6, R28, R4, R10 ;  /* 0x000000041c06722b */ /* 0x001fe2000000000a */
[----:B------:R-:W-:Y:S10]  /*0920*/  @!P0 BRA `(.L_x_66) ;  /* 0x0000000000248947 */ /* 0x000ff40003800000 */
[----:B------:R-:W-:Y:S01]  /*0930*/  IMAD.MOV.U32 R6, RZ, RZ, R8 ;  /* 0x000000ffff067224 */ /* 0x000fe200078e0008 */
[----:B------:R-:W-:Y:S01]  /*0940*/  MOV R4, R30 ;  /* 0x0000001e00047202 */ /* 0x000fe20000000f00 */
[----:B------:R-:W-:Y:S01]  /*0950*/  IMAD.MOV.U32 R7, RZ, RZ, R9 ;  /* 0x000000ffff077224 */ /* 0x000fe200078e0009 */
[----:B------:R-:W-:Y:S01]  /*0960*/  MOV R9, R29 ;  /* 0x0000001d00097202 */ /* 0x000fe20000000f00 */
[----:B------:R-:W-:Y:S01]  /*0970*/  IMAD.MOV.U32 R8, RZ, RZ, R28 ;  /* 0x000000ffff087224 */ /* 0x000fe200078e001c */
[----:B------:R-:W-:-:S07]  /*0980*/  MOV R2, 0x9a0 ;  /* 0x000009a000027802 */ /* 0x000fce0000000f00 */
[----:B------:R-:W-:Y:S05]  /*0990*/  CALL.REL.NOINC `($__internal_3_$__cuda_sm20_dsqrt_rn_f64_mediumpath_v1) ;  /* 0x0000001000947944 */ /* 0x000fea0003c00000 */
[----:B------:R-:W-:Y:S02]  /*09a0*/  IMAD.MOV.U32 R6, RZ, RZ, R4 ;  /* 0x000000ffff067224 */ /* 0x000fe400078e0004 */
[----:B------:R-:W-:-:S07]  /*09b0*/  IMAD.MOV.U32 R7, RZ, RZ, R5 ;  /* 0x000000ffff077224 */ /* 0x000fce00078e0005 */
.L_x_66:
[----:B------:R-:W-:Y:S05]  /*09c0*/  BSYNC.RECONVERGENT B1 ;  /* 0x0000000000017941 */ /* 0x000fea0003800200 */
.L_x_65:
        /* <DEDUP_REMOVED lines=19> */
.L_x_68:
[----:B------:R-:W-:Y:S05]  /*0b00*/  BSYNC.RECONVERGENT B1 ;  /* 0x0000000000017941 */ /* 0x000fea0003800200 */
.L_x_67:
[----:B------:R-:W0:Y:S08]  /*0b10*/  LDC.64 R6, c[0x0][0x3a0] ;  /* 0x0000e800ff067b82 */ /* 0x000e300000000a00 */
[----:B------:R-:W1:Y:S01]  /*0b20*/  LDC.64 R10, c[0x0][0x3a8] ;  /* 0x0000ea00ff0a7b82 */ /* 0x000e620000000a00 */
[----:B0-----:R-:W-:-:S05]  /*0b30*/  IMAD.WIDE R6, R0, 0x8, R6 ;  /* 0x0000000800067825 */ /* 0x001fca00078e0206 */
[----:B------:R-:W2:Y:S01]  /*0b40*/  LDG.E.64 R8, desc[UR4][R6.64] ;  /* 0x0000000406087981 */ /* 0x000ea2000c1e1b00 */
[----:B------:R-:W-:-:S05]  /*0b50*/  IMAD.IADD R0, R3, 0x1, R0 ;  /* 0x0000000103007824 */ /* 0x000fca00078e0200 */
[----:B------:R-:W-:Y:S01]  /*0b60*/  ISETP.GE.AND P0, PT, R0, UR17, PT ;  /* 0x0000001100007c0c */ /* 0x000fe2000bf06270 */
[----:B--2---:R-:W-:-:S07]  /*0b70*/  DFMA R8, R8, UR24, R4 ;  /* 0x0000001808087c2b */ /* 0x004fce0008000004 */
[----:B------:R2:W-:Y:S01]  /*0b80*/  STG.E.64 desc[UR4][R6.64], R8 ;  /* 0x0000000806007986 */ /* 0x0005e2000c101b04 */
[----:B-1----:R-:W-:-:S07]  /*0b90*/  DFMA R20, -R8, R10, R20 ;  /* 0x0000000a0814722b */ /* 0x002fce0000000114 */
[----:B------:R2:W-:Y:S01]  /*0ba0*/  STG.E.64 desc[UR4][R22.64], R20 ;  /* 0x0000001416007986 */ /* 0x0005e2000c101b04 */
[----:B------:R-:W-:Y:S05]  /*0bb0*/  @!P0 BRA `(.L_x_69) ;  /* 0xfffffff800cc8947 */ /* 0x000fea000383ffff */
[----:B------:R-:W-:Y:S05]  /*0bc0*/  BSYNC.RECONVERGENT B0 ;  /* 0x0000000000007941 */ /* 0x000fea0003800200 */
.L_x_64:
[----:B------:R-:W-:Y:S05]  /*0bd0*/  EXIT ;  /* 0x000000000000794d */ /* 0x000fea0003800000 */
.L_x_56:
        /* <DEDUP_REMOVED lines=10> */
[----:B------:R-:W0:Y:S05]  /*0c80*/  LDCU.128 UR8, c[0x0][0x3b0] ;  /* 0x00007600ff0877ac */ /* 0x000e2a0008000c00 */
[----:B------:R-:W0:Y:S01]  /*0c90*/  LDC.64 R22, c[0x0][0x398] ;  /* 0x0000e600ff167b82 */ /* 0x000e220000000a00 */
[----:B------:R-:W0:Y:S07]  /*0ca0*/  LDCU.128 UR20, c[0x0][0x3b0] ;  /* 0x00007600ff1477ac */ /* 0x000e2e0008000c00 */
[----:B------:R-:W0:Y:S08]  /*0cb0*/  LDC.64 R24, c[0x0][0x380] ;  /* 0x0000e000ff187b82 */ /* 0x000e300000000a00 */
[----:B------:R-:W0:Y:S01]  /*0cc0*/  LDC.64 R26, c[0x0][0x388] ;  /* 0x0000e200ff1a7b82 */ /* 0x000e220000000a00 */
[----:B--23--:R-:W-:Y:S05]  /*0cd0*/  @P0 BRA `(.L_x_70) ;  /* 0x00000004000c0947 */ /* 0x00cfea0003800000 */
.L_x_75:
[----:B0-----:R-:W-:-:S06]  /*0ce0*/  IMAD.WIDE R22, R0, 0x8, R26 ;  /* 0x0000000800167825 */ /* 0x001fcc00078e021a */
[----:B--2---:R-:W2:Y:S01]  /*0cf0*/  LDG.E.64.CONSTANT R22, desc[UR4][R22.64] ;  /* 0x0000000416167981 */ /* 0x004ea2000c1e9b00 */
[----:B----4-:R-:W-:-:S05]  /*0d00*/  IMAD.WIDE R4, R0, 0x8, R18 ;  /* 0x0000000800047825 */ /* 0x010fca00078e0212 */
[----:B------:R-:W3:Y:S01]  /*0d10*/  LDG.E.64 R6, desc[UR4][R4.64] ;  /* 0x0000000404067981 */ /* 0x000ee2000c1e1b00 */
[----:B-1----:R-:W-:Y:S01]  /*0d20*/  IMAD.WIDE R30, R0, 0x8, R16 ;  /* 0x00000008001e7825 */ /* 0x002fe200078e0210 */
[----:B--2---:R-:W-:-:S08]  /*0d30*/  DMUL R32, R14, R22 ;  /* 0x000000160e207228 */ /* 0x004fd00000000000 */
[----:B---3--:R-:W-:-:S07]  /*0d40*/  DFMA R6, R6, UR8, R32 ;  /* 0x0000000806067c2b */ /* 0x008fce0008000020 */
[----:B------:R0:W-:Y:S04]  /*0d50*/  STG.E.64 desc[UR4][R4.64], R6 ;  /* 0x0000000604007986 */ /* 0x0001e8000c101b04 */
[----:B------:R-:W2:Y:S01]  /*0d60*/  LDG.E.64 R8, desc[UR4][R30.64] ;  /* 0x000000041e087981 */ /* 0x000ea2000c1e1b00 */
[----:B------:R-:W-:Y:S01]  /*0d70*/  MOV R10, 0x0 ;  /* 0x00000000000a7802 */ /* 0x000fe20000000f00 */
[----:B------:R-:W-:Y:S01]  /*0d80*/  IMAD.MOV.U32 R11, RZ, RZ, 0x3fd80000 ;  /* 0x3fd80000ff0b7424 */ /* 0x000fe200078e00ff */
[----:B------:R-:W-:Y:S01]  /*0d90*/  BSSY.RECONVERGENT B0, `(.L_x_71) ;  /* 0x000001c000007945 */ /* 0x000fe20003800200 */
[----:B------:R-:W-:Y:S01]  /*0da0*/  IMAD.WIDE R20, R0, 0x8, R24 ;  /* 0x0000000800147825 */ /* 0x000fe200078e0218 */
        /* <DEDUP_REMOVED lines=10> */
[----:B0-----:R-:W-:Y:S02]  /*0e50*/  DFMA R4, R8, R10, 0.5 ;  /* 0x3fe000000804742b */ /* 0x001fe4000000000a */
[----:B------:R-:W-:-:S08]  /*0e60*/  DMUL R8, R12, R8 ;  /* 0x000000080c087228 */ /* 0x000fd00000000000 */
[----:B------:R-:W-:-:S08]  /*0e70*/  DFMA R34, R4, R8, R12 ;  /* 0x000000080422722b */ /* 0x000fd0000000000c */
[----:B------:R-:W-:Y:S02]  /*0e80*/  DMUL R10, R28, R34 ;  /* 0x000000221c0a7228 */ /* 0x000fe40000000000 */
[----:B------:R-:W-:Y:S02]  /*0e90*/  VIADD R5, R35, 0xfff00000 ;  /* 0xfff0000023057836 */ /* 0x000fe40000000000 */
[----:B------:R-:W-:-:S04]  /*0ea0*/  IMAD.MOV.U32 R4, RZ, RZ, R34 ;  /* 0x000000ffff047224 */ /* 0x000fc800078e0022 */
[----:B------:R-:W-:-:S08]  /*0eb0*/  DFMA R8, R10, -R10, R28 ;  /* 0x8000000a0a08722b */ /* 0x000fd0000000001c */
[----:B------:R-:W-:Y:S01]  /*0ec0*/  DFMA R6, R8, R4, R10 ;  /* 0x000000040806722b */ /* 0x000fe2000000000a */
[----:B-1----:R-:W-:Y:S10]  /*0ed0*/  @!P0 BRA `(.L_x_72) ;  /* 0x00000000001c8947 */ /* 0x002ff40003800000 */
[----:B------:R-:W-:Y:S01]  /*0ee0*/  MOV R4, R34 ;  /* 0x0000002200047202 */ /* 0x000fe20000000f00 */
[----:B------:R-:W-:Y:S01]  /*0ef0*/  IMAD.MOV.U32 R6, RZ, RZ, R28 ;  /* 0x000000ffff067224 */ /* 0x000fe200078e001c */
[----:B------:R-:W-:Y:S01]  /*0f00*/  MOV R2, 0xf30 ;  /* 0x00000f3000027802 */ /* 0x000fe20000000f00 */
[----:B------:R-:W-:-:S07]  /*0f10*/  IMAD.MOV.U32 R7, RZ, RZ, R29 ;  /* 0x000000ffff077224 */ /* 0x000fce00078e001d */
[----:B------:R-:W-:Y:S05]  /*0f20*/  CALL.REL.NOINC `($__internal_3_$__cuda_sm20_dsqrt_rn_f64_mediumpath_v1) ;  /* 0x0000000c00307944 */ /* 0x000fea0003c00000 */
[----:B------:R-:W-:Y:S01]  /*0f30*/  IMAD.MOV.U32 R6, RZ, RZ, R4 ;  /* 0x000000ffff067224 */ /* 0x000fe200078e0004 */
[----:B------:R-:W-:-:S07]  /*0f40*/  MOV R7, R5 ;  /* 0x0000000500077202 */ /* 0x000fce0000000f00 */
.L_x_72:
[----:B------:R-:W-:Y:S05]  /*0f50*/  BSYNC.RECONVERGENT B0 ;  /* 0x0000000000007941 */ /* 0x000fea0003800200 */
.L_x_71:
        /* <DEDUP_REMOVED lines=15> */
[----:B------:R-:W-:Y:S01]  /*1050*/  IMAD.MOV.U32 R4, RZ, RZ, R22 ;  /* 0x000000ffff047224 */ /* 0x000fe200078e0016 */
[----:B------:R-:W-:Y:S01]  /*1060*/  MOV R2, 0x1090 ;  /* 0x0000109000027802 */ /* 0x000fe20000000f00 */
[----:B------:R-:W-:-:S07]  /*1070*/  IMAD.MOV.U32 R5, RZ, RZ, R23 ;  /* 0x000000ffff057224 */ /* 0x000fce00078e0017 */
[----:B------:R-:W-:Y:S05]  /*1080*/  CALL.REL.NOINC `($__internal_2_$__cuda_sm20_div_rn_f64_full) ;  /* 0x0000000400407944 */ /* 0x000fea0003c00000 */
.L_x_74:
[----:B------:R-:W-:Y:S05]  /*1090*/  BSYNC.RECONVERGENT B0 ;  /* 0x0000000000007941 */ /* 0x000fea0003800200 */
.L_x_73:
[----:B------:R-:W2:Y:S01]  /*10a0*/  LDG.E.64 R6, desc[UR4][R20.64] ;  /* 0x0000000414067981 */ /* 0x000ea2000c1e1b00 */
[----:B------:R-:W-:-:S04]  /*10b0*/  IADD3 R0, PT, PT, R3, R0, RZ ;  /* 0x0000000003007210 */ /* 0x000fc80007ffe0ff */
[----:B------:R-:W-:Y:S01]  /*10c0*/  ISETP.GE.AND P0, PT, R0, UR14, PT ;  /* 0x0000000e00007c0c */ /* 0x000fe2000bf06270 */
[----:B--2---:R-:W-:-:S07]  /*10d0*/  DFMA R6, -R4, UR12, R6 ;  /* 0x0000000c04067c2b */ /* 0x004fce0008000106 */
[----:B------:R2:W-:Y:S05]  /*10e0*/  STG.E.64 desc[UR4][R20.64], R6 ;  /* 0x0000000614007986 */ /* 0x0005ea000c101b04 */
[----:B------:R-:W-:Y:S05]  /*10f0*/  @!P0 BRA `(.L_x_75) ;  /* 0xfffffff800f88947 */ /* 0x000fea000383ffff */
[----:B------:R-:W-:Y:S05]  /*1100*/  EXIT ;  /* 0x000000000000794d */ /* 0x000fea0003800000 */
.L_x_70:
[----:B--2---:R-:W2:Y:S08]  /*1110*/  LDC.64 R8, c[0x0][0x388] ;  /* 0x0000e200ff087b82 */ /* 0x004eb00000000a00 */
[----:B----4-:R-:W3:Y:S01]  /*1120*/  LDC.64 R18, c[0x0][0x380] ;  /* 0x0000e000ff127b82 */ /* 0x010ee20000000a00 */
[----:B--2---:R-:W-:-:S06]  /*1130*/  IMAD.WIDE R8, R0, 0x8, R8 ;  /* 0x0000000800087825 */ /* 0x004fcc00078e0208 */
[----:B------:R-:W2:Y:S01]  /*1140*/  LDG.E.64.CONSTANT R8, desc[UR4][R8.64] ;  /* 0x0000000408087981 */ /* 0x000ea2000c1e9b00 */
[----:B---3--:R-:W-:-:S05]  /*1150*/  IMAD.WIDE R18, R0, 0x8, R18 ;  /* 0x0000000800127825 */ /* 0x008fca00078e0212 */
[----:B-1----:R-:W2:Y:S01]  /*1160*/  LDG.E.64 R16, desc[UR4][R18.64] ;  /* 0x0000000412107981 */ /* 0x002ea2000c1e1b00 */
        /* <DEDUP_REMOVED lines=8> */
[----:B------:R-:W-:Y:S02]  /*11f0*/  IMAD.MOV.U32 R30, RZ, RZ, 0x0 ;  /* 0x00000000ff1e7424 */ /* 0x000fe400078e00ff */
        /* <DEDUP_REMOVED lines=15> */
[----:B------:R-:W-:Y:S01]  /*12f0*/  IADD3 R5, PT, PT, R31, -0x100000, RZ ;  /* 0xfff000001f057810 */ /* 0x000fe20007ffe0ff */
[----:B------:R-:W-:-:S05]  /*1300*/  IMAD.MOV.U32 R4, RZ, RZ, R30 ;  /* 0x000000ffff047224 */ /* 0x000fca00078e001e */
[----:B------:R-:W-:Y:S01]  /*1310*/  DFMA R28, R10, -R10, R8 ;  /* 0x8000000a0a1c722b */ /* 0x000fe20000000008 */
[----:B------:R0:W-:Y:S07]  /*1320*/  STG.E.64 desc[UR4][R6.64], R26 ;  /* 0x0000001a06007986 */ /* 0x0001ee000c101b04 */
[----:B0-----:R-:W-:Y:S01]  /*1330*/  DFMA R6, R28, R4, R10 ;  /* 0x000000041c06722b */ /* 0x001fe2000000000a */
[----:B------:R-:W-:Y:S10]  /*1340*/  @!P0 BRA `(.L_x_77) ;  /* 0x0000000000248947 */ /* 0x000ff40003800000 */
[----:B------:R-:W-:Y:S01]  /*1350*/  IMAD.MOV.U32 R6, RZ, RZ, R8 ;  /* 0x000000ffff067224 */ /* 0x000fe200078e0008 */
[----:B------:R-:W-:Y:S01]  /*1360*/  MOV R7, R9 ;  /* 0x0000000900077202 */ /* 0x000fe20000000f00 */
[----:B------:R-:W-:Y:S01]  /*1370*/  IMAD.MOV.U32 R4, RZ, RZ, R30 ;  /* 0x000000ffff047224 */ /* 0x000fe200078e001e */
[----:B------:R-:W-:Y:S01]  /*1380*/  MOV R2, 0x13c0 ;  /* 0x000013c000027802 */ /* 0x000fe20000000f00 */
[----:B------:R-:W-:Y:S02]  /*1390*/  IMAD.MOV.U32 R8, RZ, RZ, R28 ;  /* 0x000000ffff087224 */ /* 0x000fe400078e001c */
[----:B------:R-:W-:-:S07]  /*13a0*/  IMAD.MOV.U32 R9, RZ, RZ, R29 ;  /* 0x000000ffff097224 */ /* 0x000fce00078e001d */
[----:B------:R-:W-:Y:S05]  /*13b0*/  CALL.REL.NOINC `($__internal_3_$__cuda_sm20_dsqrt_rn_f64_mediumpath_v1) ;  /* 0x00000008000c7944 */ /* 0x000fea0003c00000 */
[----:B------:R-:W-:Y:S01]  /*13c0*/  IMAD.MOV.U32 R6, RZ, RZ, R4 ;  /* 0x000000ffff067224 */ /* 0x000fe200078e0004 */
[----:B------:R-:W-:-:S07]  /*13d0*/  MOV R7, R5 ;  /* 0x0000000500077202 */ /* 0x000fce0000000f00 */
.L_x_77:
[----:B------:R-:W-:Y:S05]  /*13e0*/  BSYNC.RECONVERGENT B0 ;  /* 0x0000000000007941 */ /* 0x000fea0003800200 */
.L_x_76:
        /* <DEDUP_REMOVED lines=19> */
.L_x_79:
[----:B------:R-:W-:Y:S05]  /*1520*/  BSYNC.RECONVERGENT B0 ;  /* 0x0000000000007941 */ /* 0x000fea0003800200 */
.L_x_78:
[----:B------:R-:W-:Y:S01]  /*1530*/  DFMA R4, -R4, UR18, R16 ;  /* 0x0000001204047c2b */ /* 0x000fe20008000110 */
[----:B------:R-:W-:-:S04]  /*1540*/  IADD3 R0, PT, PT, R3, R0, RZ ;  /* 0x0000000003007210 */ /* 0x000fc80007ffe0ff */
[----:B------:R-:W-:Y:S02]  /*1550*/  ISETP.GE.AND P0, PT, R0, UR15, PT ;  /* 0x0000000f00007c0c */ /* 0x000fe4000bf06270 */
[----:B------:R2:W-:Y:S11]  /*1560*/  STG.E.64 desc[UR4][R18.64], R4 ;  /* 0x0000000412007986 */ /* 0x0005f6000c101b04 */
[----:B------:R-:W-:Y:S05]  /*1570*/  @!P0 BRA `(.L_x_70) ;  /* 0xfffffff800e48947 */ /* 0x000fea000383ffff */
[----:B------:R-:W-:Y:S05]  /*1580*/  EXIT ;  /* 0x000000000000794d */ /* 0x000fea0003800000 */
        .weak           $__internal_2_$__cuda_sm20_div_rn_f64_full
        .type           $__internal_2_$__cuda_sm20_div_rn_f64_full,@function
        .size           $__internal_2_$__cuda_sm20_div_rn_f64_full,($__internal_3_$__cuda_sm20_dsqrt_rn_f64_mediumpath_v1 - $__internal_2_$__cuda_sm20_div_rn_f64_full)
$__internal_2_$__cuda_sm20_div_rn_f64_full:
[C---:B------:R-:W-:Y:S01]  /*1590*/  FSETP.GEU.AND P0, PT, |R7|.reuse, 1.469367938527859385e-39, PT ;  /* 0x001000000700780b */ /* 0x040fe20003f0e200 */
[--C-:B------:R-:W-:Y:S01]  /*15a0*/  IMAD.MOV.U32 R10, RZ, RZ, R6.reuse ;  /* 0x000000ffff0a7224 */ /* 0x100fe200078e0006 */
[C---:B------:R-:W-:Y:S01]  /*15b0*/  LOP3.LUT R8, R7.reuse, 0x800fffff, RZ, 0xc0, !PT ;  /* 0x800fffff07087812 */ /* 0x040fe200078ec0ff */
[----:B------:R-:W-:Y:S01]  /*15c0*/  IMAD.MOV.U32 R11, RZ, RZ, R7 ;  /* 0x000000ffff0b7224 */ /* 0x000fe200078e0007 */
[----:B------:R-:W-:Y:S01]  /*15d0*/  MOV R30, R4 ;  /* 0x00000004001e7202 */ /* 0x000fe20000000f00 */
[----:B------:R-:W-:Y:S01]  /*15e0*/  IMAD.MOV.U32 R12, RZ, RZ, R6 ;  /* 0x000000ffff0c7224 */ /* 0x000fe200078e0006 */
[----:B------:R-:W-:Y:S01]  /*15f0*/  LOP3.LUT R13, R8, 0x3ff00000, RZ, 0xfc, !PT ;  /* 0x3ff00000080d7812 */ /* 0x000fe200078efcff */
[----:B------:R-:W-:Y:S01]  /*1600*/  IMAD.MOV.U32 R31, RZ, RZ, R5 ;  /* 0x000000ffff1f7224 */ /* 0x000fe200078e0005 */
[----:B------:R-:W-:Y:S01]  /*1610*/  LOP3.LUT R7, R7, 0x7ff00000, RZ, 0xc0, !PT ;  /* 0x7ff0000007077812 */ /* 0x000fe200078ec0ff */
[----:B------:R-:W-:Y:S01]  /*1620*/  IMAD.MOV.U32 R28, RZ, RZ, 0x1 ;  /* 0x00000001ff1c7424 */ /* 0x000fe200078e00ff */
[----:B------:R-:W-:Y:S01]  /*1630*/  BSSY.RECONVERGENT B2, `(.L_x_80) ;  /* 0x0000056000027945 */ /* 0x000fe20003800200 */
[----:B------:R-:W-:Y:S01]  /*1640*/  IMAD.MOV.U32 R32, RZ, RZ, R30 ;  /* 0x000000ffff207224 */ /* 0x000fe200078e001e */
[C---:B------:R-:W-:Y:S01]  /*1650*/  FSETP.GEU.AND P2, PT, |R31|.reuse, 1.469367938527859385e-39, PT ;  /* 0x001000001f00780b */ /* 0x040fe20003f4e200 */
[----:B------:R-:W-:Y:S01]  /*1660*/  @!P0 DMUL R12, R10, 8.98846567431157953865e+307 ;  /* 0x7fe000000a0c8828 */ /* 0x000fe20000000000 */
[----:B------:R-:W-:-:S04]  /*1670*/  LOP3.LUT R4, R31, 0x7ff00000, RZ, 0xc0, !PT ;  /* 0x7ff000001f047812 */ /* 0x000fc800078ec0ff */
[----:B------:R-:W-:Y:S01]  /*1680*/  ISETP.GE.U32.AND P1, PT, R4, R7, PT ;  /* 0x000000070400720c */ /* 0x000fe20003f26070 */
[----:B------:R-:W0:Y:S04]  /*1690*/  MUFU.RCP64H R29, R13 ;  /* 0x0000000d001d7308 */ /* 0x000e280000001800 */
[----:B------:R-:W-:Y:S02]  /*16a0*/  @!P0 LOP3.LUT R7, R13, 0x7ff00000, RZ, 0xc0, !PT ;  /* 0x7ff000000d078812 */ /* 0x000fe400078ec0ff */
[----:B------:R-:W-:-:S04]  /*16b0*/  @!P2 LOP3.LUT R5, R11, 0x7ff00000, RZ, 0xc0, !PT ;  /* 0x7ff000000b05a812 */ /* 0x000fc800078ec0ff */
[----:B------:R-:W-:Y:S02]  /*16c0*/  @!P2 ISETP.GE.U32.AND P3, PT, R4, R5, PT ;  /* 0x000000050400a20c */ /* 0x000fe40003f66070 */
[----:B------:R-:W-:-:S04]  /*16d0*/  MOV R5, 0x1ca00000 ;  /* 0x1ca0000000057802 */ /* 0x000fc80000000f00 */
[----:B------:R-:W-:Y:S01]  /*16e0*/  @!P2 SEL R6, R5, 0x63400000, !P3 ;  /* 0x634000000506a807 */ /* 0x000fe20005800000 */
[----:B0-----:R-:W-:-:S03]  /*16f0*/  DFMA R8, R28, -R12, 1 ;  /* 0x3ff000001c08742b */ /* 0x001fc6000000080c */
[----:B------:R-:W-:-:S05]  /*1700*/  @!P2 LOP3.LUT R6, R6, 0x80000000, R31, 0xf8, !PT ;  /* 0x800000000606a812 */ /* 0x000fca00078ef81f */
[----:B------:R-:W-:-:S08]  /*1710*/  DFMA R8, R8, R8, R8 ;  /* 0x000000080808722b */ /* 0x000fd00000000008 */
[----:B------:R-:W-:Y:S01]  /*1720*/  DFMA R28, R28, R8, R28 ;  /* 0x000000081c1c722b */ /* 0x000fe2000000001c */
[----:B------:R-:W-:Y:S02]  /*1730*/  SEL R8, R5, 0x63400000, !P1 ;  /* 0x6340000005087807 */ /* 0x000fe40004800000 */
[----:B------:R-:W-:Y:S02]  /*1740*/  @!P2 LOP3.LUT R9, R6, 0x100000, RZ, 0xfc, !PT ;  /* 0x001000000609a812 */ /* 0x000fe400078efcff */
[----:B------:R-:W-:Y:S01]  /*1750*/  LOP3.LUT R33, R8, 0x800fffff, R31, 0xf8, !PT ;  /* 0x800fffff08217812 */ /* 0x000fe200078ef81f */
[----:B------:R-:W-:Y:S02]  /*1760*/  @!P2 IMAD.MOV.U32 R8, RZ, RZ, RZ ;  /* 0x000000ffff08a224 */ /* 0x000fe400078e00ff */
[----:B------:R-:W-:Y:S01]  /*1770*/  DFMA R34, R28, -R12, 1 ;  /* 0x3ff000001c22742b */ /* 0x000fe2000000080c */
[----:B------:R-:W-:-:S03]  /*1780*/  MOV R6, R4 ;  /* 0x0000000400067202 */ /* 0x000fc60000000f00 */
[----:B------:R-:W-:-:S04]  /*1790*/  @!P2 DFMA R32, R32, 2, -R8 ;  /* 0x400000002020a82b */ /* 0x000fc80000000808 */
[----:B------:R-:W-:-:S06]  /*17a0*/  DFMA R34, R28, R34, R28 ;  /* 0x000000221c22722b */ /* 0x000fcc000000001c */
[----:B------:R-:W-:Y:S02]  /*17b0*/  @!P2 LOP3.LUT R6, R33, 0x7ff00000, RZ, 0xc0, !PT ;  /* 0x7ff000002106a812 */ /* 0x000fe400078ec0ff */
[----:B------:R-:W-:-:S08]  /*17c0*/  DMUL R8, R34, R32 ;  /* 0x0000002022087228 */ /* 0x000fd00000000000 */
[----:B------:R-:W-:-:S08]  /*17d0*/  DFMA R28, R8, -R12, R32 ;  /* 0x8000000c081c722b */ /* 0x000fd00000000020 */
[----:B------:R-:W-:Y:S01]  /*17e0*/  DFMA R28, R34, R28, R8 ;  /* 0x0000001c221c722b */ /* 0x000fe20000000008 */
[----:B------:R-:W-:-:S05]  /*17f0*/  VIADD R8, R6, 0xffffffff ;  /* 0xffffffff06087836 */ /* 0x000fca0000000000 */
[----:B------:R-:W-:Y:S01]  /*1800*/  ISETP.GT.U32.AND P0, PT, R8, 0x7feffffe, PT ;  /* 0x7feffffe0800780c */ /* 0x000fe20003f04070 */
[----:B------:R-:W-:-:S05]  /*1810*/  VIADD R8, R7, 0xffffffff ;  /* 0xffffffff07087836 */ /* 0x000fca0000000000 */
[----:B------:R-:W-:-:S13]  /*1820*/  ISETP.GT.U32.OR P0, PT, R8, 0x7feffffe, P0 ;  /* 0x7feffffe0800780c */ /* 0x000fda0000704470 */
[----:B------:R-:W-:Y:S05]  /*1830*/  @P0 BRA `(.L_x_81) ;  /* 0x0000000000740947 */ /* 0x000fea0003800000 */
[----:B------:R-:W-:-:S04]  /*1840*/  LOP3.LUT R7, R11, 0x7ff00000, RZ, 0xc0, !PT ;  /* 0x7ff000000b077812 */ /* 0x000fc800078ec0ff */
[CC--:B------:R-:W-:Y:S02]  /*1850*/  VIADDMNMX R6, R4.reuse, -R7.reuse, 0xb9600000, !PT ;  /* 0xb960000004067446 */ /* 0x0c0fe40007800907 */
[----:B------:R-:W-:Y:S02]  /*1860*/  ISETP.GE.U32.AND P0, PT, R4, R7, PT ;  /* 0x000000070400720c */ /* 0x000fe40003f06070 */
[----:B------:R-:W-:Y:S02]  /*1870*/  VIMNMX R6, PT, PT, R6, 0x46a00000, PT ;  /* 0x46a0000006067848 */ /* 0x000fe40003fe0100 */
[----:B------:R-:W-:-:S04]  /*1880*/  SEL R5, R5, 0x63400000, !P0 ;  /* 0x6340000005057807 */ /* 0x000fc80004000000 */
[----:B------:R-:W-:Y:S01]  /*1890*/  IADD3 R5, PT, PT, -R5, R6, RZ ;  /* 0x0000000605057210 */ /* 0x000fe20007ffe1ff */
[----:B------:R-:W-:-:S04]  /*18a0*/  IMAD.MOV.U32 R6, RZ, RZ, RZ ;  /* 0x000000ffff067224 */ /* 0x000fc800078e00ff */
[----:B------:R-:W-:-:S06]  /*18b0*/  VIADD R7, R5, 0x7fe00000 ;  /* 0x7fe0000005077836 */ /* 0x000fcc0000000000 */
[----:B------:R-:W-:-:S10]  /*18c0*/  DMUL R8, R28, R6 ;  /* 0x000000061c087228 */ /* 0x000fd40000000000 */
[----:B------:R-:W-:-:S13]  /*18d0*/  FSETP.GTU.AND P0, PT, |R9|, 1.469367938527859385e-39, PT ;  /* 0x001000000900780b */ /* 0x000fda0003f0c200 */
[----:B------:R-:W-:Y:S05]  /*18e0*/  @P0 BRA `(.L_x_82) ;  /* 0x0000000000a80947 */ /* 0x000fea0003800000 */
[----:B------:R-:W-:Y:S01]  /*18f0*/  DFMA R12, R28, -R12, R32 ;  /* 0x8000000c1c0c722b */ /* 0x000fe20000000020 */
[----:B------:R-:W-:-:S09]  /*1900*/  MOV R6, RZ ;  /* 0x000000ff00067202 */ /* 0x000fd20000000f00 */
[C---:B------:R-:W-:Y:S02]  /*1910*/  FSETP.NEU.AND P0, PT, R13.reuse, RZ, PT ;  /* 0x000000ff0d00720b */ /* 0x040fe40003f0d000 */
[----:B------:R-:W-:-:S04]  /*1920*/  LOP3.LUT R4, R13, 0x80000000, R11, 0x48, !PT ;  /* 0x800000000d047812 */ /* 0x000fc800078e480b */
[----:B------:R-:W-:-:S07]  /*1930*/  LOP3.LUT R7, R4, R7, RZ, 0xfc, !PT ;  /* 0x0000000704077212 */ /* 0x000fce00078efcff */
[----:B------:R-:W-:Y:S05]  /*1940*/  @!P0 BRA `(.L_x_82) ;  /* 0x0000000000908947 */ /* 0x000fea0003800000 */
[----:B------:R-:W-:Y:S01]  /*1950*/  IMAD.MOV R11, RZ, RZ, -R5 ;  /* 0x000000ffff0b7224 */ /* 0x000fe200078e0a05 */
[----:B------:R-:W-:Y:S01]  /*1960*/  DMUL.RP R6, R28, R6 ;  /* 0x000000061c067228 */ /* 0x000fe20000008000 */
[----:B------:R-:W-:Y:S01]  /*1970*/  IMAD.MOV.U32 R10, RZ, RZ, RZ ;  /* 0x000000ffff0a7224 */ /* 0x000fe200078e00ff */
[----:B------:R-:W-:-:S05]  /*1980*/  IADD3 R5, PT, PT, -R5, -0x43300000, RZ ;  /* 0xbcd0000005057810 */ /* 0x000fca0007ffe1ff */
[----:B------:R-:W-:-:S03]  /*1990*/  DFMA R10, R8, -R10, R28 ;  /* 0x8000000a080a722b */ /* 0x000fc6000000001c */
[----:B------:R-:W-:-:S07]  /*19a0*/  LOP3.LUT R4, R7, R4, RZ, 0x3c, !PT ;  /* 0x0000000407047212 */ /* 0x000fce00078e3cff */
[----:B------:R-:W-:-:S04]  /*19b0*/  FSETP.NEU.AND P0, PT, |R11|, R5, PT ;  /* 0x000000050b00720b */ /* 0x000fc80003f0d200 */
[----:B------:R-:W-:Y:S02]  /*19c0*/  FSEL R7, R4, R9, !P0 ;  /* 0x0000000904077208 */ /* 0x000fe40004000000 */
[----:B------:R-:W-:-:S03]  /*19d0*/  FSEL R6, R6, R8, !P0 ;  /* 0x0000000806067208 */ /* 0x000fc60004000000 */
[----:B------:R-:W-:Y:S01]  /*19e0*/  IMAD.MOV.U32 R9, RZ, RZ, R7 ;  /* 0x000000ffff097224 */ /* 0x000fe200078e0007 */
[----:B------:R-:W-:Y:S01]  /*19f0*/  MOV R8, R6 ;  /* 0x0000000600087202 */ /* 0x000fe20000000f00 */
[----:B------:R-:W-:Y:S06]  /*1a00*/  BRA `(.L_x_82) ;  /* 0x0000000000607947 */ /* 0x000fec0003800000 */
.L_x_81:
[----:B------:R-:W-:-:S14]  /*1a10*/  DSETP.NAN.AND P0, PT, R30, R30, PT ;  /* 0x0000001e1e00722a */ /* 0x000fdc0003f08000 */
[----:B------:R-:W-:Y:S05]  /*1a20*/  @P0 BRA `(.L_x_83) ;  /* 0x00000000004c0947 */ /* 0x000fea0003800000 */
[----:B------:R-:W-:-:S14]  /*1a30*/  DSETP.NAN.AND P0, PT, R10, R10, PT ;  /* 0x0000000a0a00722a */ /* 0x000fdc0003f08000 */
[----:B------:R-:W-:Y:S05]  /*1a40*/  @P0 BRA `(.L_x_84) ;  /* 0x0000000000340947 */ /* 0x000fea0003800000 */
[----:B------:R-:W-:Y:S01]  /*1a50*/  ISETP.NE.AND P0, PT, R6, R7, PT ;  /* 0x000000070600720c */ /* 0x000fe20003f05270 */
[----:B------:R-:W-:Y:S01]  /*1a60*/  IMAD.MOV.U32 R8, RZ, RZ, 0x0 ;  /* 0x00000000ff087424 */ /* 0x000fe200078e00ff */
[----:B------:R-:W-:-:S11]  /*1a70*/  MOV R9, 0xfff80000 ;  /* 0xfff8000000097802 */ /* 0x000fd60000000f00 */
[----:B------:R-:W-:Y:S05]  /*1a80*/  @!P0 BRA `(.L_x_82) ;  /* 0x0000000000408947 */ /* 0x000fea0003800000 */
[----:B------:R-:W-:Y:S02]  /*1a90*/  ISETP.NE.AND P0, PT, R6, 0x7ff00000, PT ;  /* 0x7ff000000600780c */ /* 0x000fe40003f05270 */
[----:B------:R-:W-:Y:S02]  /*1aa0*/  LOP3.LUT R11, R31, 0x80000000, R11, 0x48, !PT ;  /* 0x800000001f0b7812 */ /* 0x000fe400078e480b */
[----:B------:R-:W-:-:S13]  /*1ab0*/  ISETP.EQ.OR P0, PT, R7, RZ, !P0 ;  /* 0x000000ff0700720c */ /* 0x000fda0004702670 */
[----:B------:R-:W-:Y:S01]  /*1ac0*/  @P0 LOP3.LUT R4, R11, 0x7ff00000, RZ, 0xfc, !PT ;  /* 0x7ff000000b040812 */ /* 0x000fe200078efcff */
[----:B------:R-:W-:Y:S01]  /*1ad0*/  @!P0 IMAD.MOV.U32 R8, RZ, RZ, RZ ;  /* 0x000000ffff088224 */ /* 0x000fe200078e00ff */
[----:B------:R-:W-:Y:S01]  /*1ae0*/  @P0 MOV R8, RZ ;  /* 0x000000ff00080202 */ /* 0x000fe20000000f00 */
[----:B------:R-:W-:Y:S02]  /*1af0*/  @!P0 IMAD.MOV.U32 R9, RZ, RZ, R11 ;  /* 0x000000ffff098224 */ /* 0x000fe400078e000b */
[----:B------:R-:W-:Y:S01]  /*1b00*/  @P0 IMAD.MOV.U32 R9, RZ, RZ, R4 ;  /* 0x000000ffff090224 */ /* 0x000fe200078e0004 */
[----:B------:R-:W-:Y:S06]  /*1b10*/  BRA `(.L_x_82) ;  /* 0x00000000001c7947 */ /* 0x000fec0003800000 */
.L_x_84:
[----:B------:R-:W-:Y:S01]  /*1b20*/  LOP3.LUT R5, R11, 0x80000, RZ, 0xfc, !PT ;  /* 0x000800000b057812 */ /* 0x000fe200078efcff */
[----:B------:R-:W-:-:S03]  /*1b30*/  IMAD.MOV.U32 R8, RZ, RZ, R10 ;  /* 0x000000ffff087224 */ /* 0x000fc600078e000a */
[----:B------:R-:W-:Y:S01]  /*1b40*/  MOV R9, R5 ;  /* 0x0000000500097202 */ /* 0x000fe20000000f00 */
[----:B------:R-:W-:Y:S06]  /*1b50*/  BRA `(.L_x_82) ;  /* 0x00000000000c7947 */ /* 0x000fec0003800000 */
.L_x_83:
[----:B------:R-:W-:Y:S01]  /*1b60*/  LOP3.LUT R5, R31, 0x80000, RZ, 0xfc, !PT ;  /* 0x000800001f057812 */ /* 0x000fe200078efcff */
[----:B------:R-:W-:-:S04]  /*1b70*/  IMAD.MOV.U32 R8, RZ, RZ, R30 ;  /* 0x000000ffff087224 */ /* 0x000fc800078e001e */
[----:B------:R-:W-:-:S07]  /*1b80*/  IMAD.MOV.U32 R9, RZ, RZ, R5 ;  /* 0x000000ffff097224 */ /* 0x000fce00078e0005 */
.L_x_82:
[----:B------:R-:W-:Y:S05]  /*1b90*/  BSYNC.RECONVERGENT B2 ;  /* 0x0000000000027941 */ /* 0x000fea0003800200 */
.L_x_80:
[----:B------:R-:W-:Y:S02]  /*1ba0*/  HFMA2 R7, -RZ, RZ, 0, 0 ;  /* 0x00000000ff077431 */ /* 0x000fe400000001ff */
[----:B------:R-:W-:Y:S01]  /*1bb0*/  IMAD.MOV.U32 R6, RZ, RZ, R2 ;  /* 0x000000ffff067224 */ /* 0x000fe200078e0002 */
[----:B------:R-:W-:Y:S01]  /*1bc0*/  MOV R4, R8 ;  /* 0x0000000800047202 */ /* 0x000fe20000000f00 */
[----:B------:R-:W-:Y:S02]  /*1bd0*/  IMAD.MOV.U32 R5, RZ, RZ, R9 ;  /* 0x000000ffff057224 */ /* 0x000fe400078e0009 */
[----:B------:R-:W-:Y:S05]  /*1be0*/  RET.REL.NODEC R6 `(rmsprop_centered_update_f64) ;  /* 0xffffffe406047950 */ /* 0x000fea0003c3ffff */
        .weak           $__internal_3_$__cuda_sm20_dsqrt_rn_f64_mediumpath_v1
        .type           $__internal_3_$__cuda_sm20_dsqrt_rn_f64_mediumpath_v1,@function
        .size           $__internal_3_$__cuda_sm20_dsqrt_rn_f64_mediumpath_v1,(.L_x_209 - $__internal_3_$__cuda_sm20_dsqrt_rn_f64_mediumpath_v1)
$__internal_3_$__cuda_sm20_dsqrt_rn_f64_mediumpath_v1:
[----:B------:R-:W-:Y:S01]  /*1bf0*/  ISETP.GE.U32.AND P0, PT, R12, -0x3400000, PT ;  /* 0xfcc000000c00780c */ /* 0x000fe20003f06070 */
[----:B------:R-:W-:-:S12]  /*1c00*/  BSSY.RECONVERGENT B2, `(.L_x_85) ;  /* 0x0000023000027945 */ /* 0x000fd80003800200 */
[----:B------:R-:W-:Y:S05]  /*1c10*/  @!P0 BRA `(.L_x_86) ;  /* 0x0000000000208947 */ /* 0x000fea0003800000 */
[----:B------:R-:W-:-:S10]  /*1c20*/  DFMA.RM R8, R8, R4, R10 ;  /* 0x000000040808722b */ /* 0x000fd4000000400a */
[----:B------:R-:W-:-:S05]  /*1c30*/  IADD3 R4, P0, PT, R8, 0x1, RZ ;  /* 0x0000000108047810 */ /* 0x000fca0007f1e0ff */
[----:B------:R-:W-:-:S06]  /*1c40*/  IMAD.X R5, RZ, RZ, R9, P0 ;  /* 0x000000ffff057224 */ /* 0x000fcc00000e0609 */
[----:B------:R-:W-:-:S08]  /*1c50*/  DFMA.RP R6, -R8, R4, R6 ;  /* 0x000000040806722b */ /* 0x000fd00000008106 */
[----:B------:R-:W-:-:S06]  /*1c60*/  DSETP.GT.AND P0, PT, R6, RZ, PT ;  /* 0x000000ff0600722a */ /* 0x000fcc0003f04000 */
[----:B------:R-:W-:Y:S02]  /*1c70*/  FSEL R4, R4, R8, P0 ;  /* 0x0000000804047208 */ /* 0x000fe40000000000 */
[----:B------:R-:W-:Y:S01]  /*1c80*/  FSEL R5, R5, R9, P0 ;  /* 0x0000000905057208 */ /* 0x000fe20000000000 */
[----:B------:R-:W-:Y:S06]  /*1c90*/  BRA `(.L_x_87) ;  /* 0x0000000000647947 */ /* 0x000fec0003800000 */
.L_x_86:
[----:B------:R-:W-:-:S14]  /*1ca0*/  DSETP.NE.AND P0, PT, R6, RZ, PT ;  /* 0x000000ff0600722a */ /* 0x000fdc0003f05000 */
[----:B------:R-:W-:Y:S05]  /*1cb0*/  @!P0 BRA `(.L_x_88) ;  /* 0x0000000000588947 */ /* 0x000fea0003800000 */
[----:B------:R-:W-:-:S13]  /*1cc0*/  ISETP.GE.AND P0, PT, R7, RZ, PT ;  /* 0x000000ff0700720c */ /* 0x000fda0003f06270 */
[----:B------:R-:W-:Y:S01]  /*1cd0*/  @!P0 IMAD.MOV.U32 R4, RZ, RZ, 0x0 ;  /* 0x00000000ff048424 */ /* 0x000fe200078e00ff */
[----:B------:R-:W-:Y:S01]  /*1ce0*/  @!P0 MOV R5, 0xfff80000 ;  /* 0xfff8000000058802 */ /* 0x000fe20000000f00 */
[----:B------:R-:W-:Y:S06]  /*1cf0*/  @!P0 BRA `(.L_x_87) ;  /* 0x00000000004c8947 */ /* 0x000fec0003800000 */
[----:B------:R-:W-:-:S13]  /*1d00*/  ISETP.GT.AND P0, PT, R7, 0x7fefffff, PT ;  /* 0x7fefffff0700780c */ /* 0x000fda0003f04270 */
[----:B------:R-:W-:Y:S05]  /*1d10*/  @P0 BRA `(.L_x_88) ;  /* 0x0000000000400947 */ /* 0x000fea0003800000 */
[----:B------:R-:W-:Y:S01]  /*1d20*/  DMUL R10, R6, 8.11296384146066816958e+31 ;  /* 0x46900000060a7828 */ /* 0x000fe20000000000 */
[----:B------:R-:W-:Y:S01]  /*1d30*/  IMAD.MOV.U32 R8, RZ, RZ, RZ ;  /* 0x000000ffff087224 */ /* 0x000fe200078e00ff */
[----:B------:R-:W-:Y:S01]  /*1d40*/  MOV R5, 0x3fd80000 ;  /* 0x3fd8000000057802 */ /* 0x000fe20000000f00 */
[----:B------:R-:W-:-:S03]  /*1d50*/  IMAD.MOV.U32 R4, RZ, RZ, 0x0 ;  /* 0x00000000ff047424 */ /* 0x000fc600078e00ff */
[----:B------:R-:W0:Y:S02]  /*1d60*/  MUFU.RSQ64H R9, R11 ;  /* 0x0000000b00097308 */ /* 0x000e240000001c00 */
[----:B0-----:R-:W-:-:S08]  /*1d70*/  DMUL R6, R8, R8 ;  /* 0x0000000808067228 */ /* 0x001fd00000000000 */
[----:B------:R-:W-:-:S08]  /*1d80*/  DFMA R6, R10, -R6, 1 ;  /* 0x3ff000000a06742b */ /* 0x000fd00000000806 */
[----:B------:R-:W-:Y:S02]  /*1d90*/  DFMA R4, R6, R4, 0.5 ;  /* 0x3fe000000604742b */ /* 0x000fe40000000004 */
[----:B------:R-:W-:-:S08]  /*1da0*/  DMUL R6, R8, R6 ;  /* 0x0000000608067228 */ /* 0x000fd00000000000 */
[----:B------:R-:W-:-:S08]  /*1db0*/  DFMA R6, R4, R6, R8 ;  /* 0x000000060406722b */ /* 0x000fd00000000008 */
[----:B------:R-:W-:Y:S02]  /*1dc0*/  DMUL R4, R10, R6 ;  /* 0x000000060a047228 */ /* 0x000fe40000000000 */
[----:B------:R-:W-:-:S06]  /*1dd0*/  VIADD R7, R7, 0xfff00000 ;  /* 0xfff0000007077836 */ /* 0x000fcc0000000000 */
[----:B------:R-:W-:-:S08]  /*1de0*/  DFMA R8, R4, -R4, R10 ;  /* 0x800000040408722b */ /* 0x000fd0000000000a */
[----:B------:R-:W-:-:S10]  /*1df0*/  DFMA R4, R6, R8, R4 ;  /* 0x000000080604722b */ /* 0x000fd40000000004 */
[----:B------:R-:W-:Y:S01]  /*1e00*/  VIADD R5, R5, 0xfcb00000 ;  /* 0xfcb0000005057836 */ /* 0x000fe20000000000 */
[----:B------:R-:W-:Y:S06]  /*1e10*/  BRA `(.L_x_87) ;  /* 0x0000000000047947 */ /* 0x000fec0003800000 */
.L_x_88:
[----:B------:R-:W-:-:S11]  /*1e20*/  DADD R4, R6, R6 ;  /* 0x0000000006047229 */ /* 0x000fd60000000006 */
.L_x_87:
[----:B------:R-:W-:Y:S05]  /*1e30*/  BSYNC.RECONVERGENT B2 ;  /* 0x0000000000027941 */ /* 0x000fea0003800200 */
.L_x_85:
[----:B------:R-:W-:Y:S01]  /*1e40*/  MOV R6, R2 ;  /* 0x0000000200067202 */ /* 0x000fe20000000f00 */
[----:B------:R-:W-:-:S04]  /*1e50*/  IMAD.MOV.U32 R7, RZ, RZ, 0x0 ;  /* 0x00000000ff077424 */ /* 0x000fc800078e00ff */
[----:B------:R-:W-:Y:S05]  /*1e60*/  RET.REL.NODEC R6 `(rmsprop_centered_update_f64) ;  /* 0xffffffe006647950 */ /* 0x000fea0003c3ffff */
.L_x_89:
        /* <DEDUP_REMOVED lines=9> */
.L_x_209:


//--------------------- .text.rmsprop_centered_update_f32 --------------------------
	.section	.text.rmsprop_centered_update_f32,"ax",@progbits
	.align	128
        .global         rmsprop_centered_update_f32
        .type           rmsprop_centered_update_f32,@function
        .size           rmsprop_centered_update_f32,(.L_x_211 - rmsprop_centered_update_f32)
        .other          rmsprop_centered_update_f32,@"STO_CUDA_ENTRY STV_DEFAULT"
rmsprop_centered_update_f32:
.text.rmsprop_centered_update_f32:
        /* <DEDUP_REMOVED lines=11> */
[----:B------:R-:W1:Y:S01]  /*00b0*/  LDCU UR6, c[0x0][0x3b8] ;  /* 0x00007700ff0677ac */ /* 0x000e620008000800 */
[----:B------:R-:W2:Y:S06]  /*00c0*/  LDCU.64 UR4, c[0x0][0x358] ;  /* 0x00006b00ff0477ac */ /* 0x000eac0008000a00 */
[----:B------:R-:W3:Y:S01]  /*00d0*/  LDC R4, c[0x0][0x3ac] ;  /* 0x0000eb00ff047b82 */ /* 0x000ee20000000800 */
[----:B-1----:R-:W-:Y:S02]  /*00e0*/  FSETP.LT.AND P0, PT, RZ, UR6, PT ;  /* 0x00000006ff007c0b */ /* 0x002fe4000bf01000 */
[----:B0-----:R-:W-:-:S04]  /*00f0*/  ISETP.EQ.U32.AND P1, PT, R2, RZ, PT ;  /* 0x000000ff0200720c */ /* 0x001fc80003f22070 */
[----:B------:R-:W-:Y:S01]  /*0100*/  ISETP.EQ.OR.EX P0, PT, R3, RZ, !P0, P1 ;  /* 0x000000ff0300720c */ /* 0x000fe20004702710 */
[----:B---3--:R-:W-:-:S12]  /*0110*/  FADD R4, -R4, 1 ;  /* 0x3f80000004047421 */ /* 0x008fd80000000100 */
[----:B--2---:R-:W-:Y:S05]  /*0120*/  @P0 BRA `(.L_x_90) ;  /* 0x0000000800180947 */ /* 0x004fea0003800000 */
[----:B------:R-:W0:Y:S01]  /*0130*/  LDCU UR6, c[0x0][0x3b4] ;  /* 0x00007680ff0677ac */ /* 0x000e220008000800 */
[----:B------:R-:W1:Y:S01]  /*0140*/  LDC.64 R6, c[0x0][0x390] ;  /* 0x0000e400ff067b82 */ /* 0x000e620000000a00 */
[----:B------:R-:W2:Y:S01]  /*0150*/  LDCU UR9, c[0x0][0x3ac] ;  /* 0x00007580ff0977ac */ /* 0x000ea20008000800 */
[----:B------:R-:W3:Y:S06]  /*0160*/  LDCU UR12, c[0x0][0x3ac] ;  /* 0x00007580ff0c77ac */ /* 0x000eec0008000800 */
[----:B------:R-:W4:Y:S01]  /*0170*/  LDC.64 R8, c[0x0][0x398] ;  /* 0x0000e600ff087b82 */ /* 0x000f220000000a00 */
[----:B------:R-:W1:Y:S01]  /*0180*/  LDCU UR8, c[0x0][0x3a8] ;  /* 0x00007500ff0877ac */ /* 0x000e620008000800 */
[----:B------:R-:W1:Y:S06]  /*0190*/  LDCU UR13, c[0x0][0x3a8] ;  /* 0x00007500ff0d77ac */ /* 0x000e6c0008000800 */
[----:B------:R-:W1:Y:S01]  /*01a0*/  LDC.64 R10, c[0x0][0x390] ;  /* 0x0000e400ff0a7b82 */ /* 0x000e620000000a00 */
[----:B0-----:R-:W-:Y:S01]  /*01b0*/  FSETP.LT.AND P0, PT, RZ, UR6, PT ;  /* 0x00000006ff007c0b */ /* 0x001fe2000bf01000 */
[----:B------:R-:W0:Y:S01]  /*01c0*/  LDCU UR7, c[0x0][0x3b0] ;  /* 0x00007600ff0777ac */ /* 0x000e220008000800 */
[----:B------:R-:W0:Y:S05]  /*01d0*/  LDCU.64 UR10, c[0x0][0x3b8] ;  /* 0x00007700ff0a77ac */ /* 0x000e2a0008000a00 */
[----:B------:R-:W0:Y:S01]  /*01e0*/  LDC.64 R12, c[0x0][0x398] ;  /* 0x0000e600ff0c7b82 */ /* 0x000e220000000a00 */
[----:B------:R-:W0:Y:S01]  /*01f0*/  LDCU.64 UR16, c[0x0][0x3b8] ;  /* 0x00007700ff1077ac */ /* 0x000e220008000a00 */
[----:B------:R-:W0:Y:S06]  /*0200*/  LDCU.64 UR14, c[0x0][0x3b0] ;  /* 0x00007600ff0e77ac */ /* 0x000e2c0008000a00 */
[----:B------:R-:W0:Y:S08]  /*0210*/  LDC.64 R32, c[0x0][0x380] ;  /* 0x0000e000ff207b82 */ /* 0x000e300000000a00 */
[----:B------:R-:W0:Y:S08]  /*0220*/  LDC.64 R14, c[0x0][0x388] ;  /* 0x0000e200ff0e7b82 */ /* 0x000e300000000a00 */
[----:B------:R-:W0:Y:S08]  /*0230*/  LDC.64 R16, c[0x0][0x380] ;  /* 0x0000e000ff107b82 */ /* 0x000e300000000a00 */
[----:B------:R-:W0:Y:S08]  /*0240*/  LDC.64 R18, c[0x0][0x388] ;  /* 0x0000e200ff127b82 */ /* 0x000e300000000a00 */
[----:B------:R-:W0:Y:S08]  /*0250*/  LDC.64 R30, c[0x0][0x3a0] ;  /* 0x0000e800ff1e7b82 */ /* 0x000e300000000a00 */
[----:B------:R-:W0:Y:S01]  /*0260*/  LDC.64 R20, c[0x0][0x3a0] ;  /* 0x0000e800ff147b82 */ /* 0x000e220000000a00 */
[----:B-1234-:R-:W-:Y:S05]  /*0270*/  @P0 BRA `(.L_x_91) ;  /* 0x0000000000e00947 */ /* 0x01efea0003800000 */
[----:B------:R-:W-:Y:S01]  /*0280*/  BSSY.RECONVERGENT B0, `(.L_x_92) ;  /* 0x0000036000007945 */ /* 0x000fe20003800200 */
.L_x_98:
[----:B01----:R-:W-:-:S04]  /*0290*/  IMAD.WIDE R10, R5, 0x4, R14 ;  /* 0x00000004050a7825 */ /* 0x003fc800078e020e */
[C---:B------:R-:W-:Y:S01]  /*02a0*/  IMAD.WIDE R2, R5.reuse, 0x4, R8 ;  /* 0x0000000405027825 */ /* 0x040fe200078e0208 */
[----:B------:R-:W2:Y:S04]  /*02b0*/  LDG.E.CONSTANT R17, desc[UR4][R10.64] ;  /* 0x000000040a117981 */ /* 0x000ea8000c1e9900 */
[----:B------:R-:W3:Y:S01]  /*02c0*/  LDG.E R0, desc[UR4][R2.64] ;  /* 0x0000000402007981 */ /* 0x000ee2000c1e1900 */
[----:B------:R-:W-:-:S04]  /*02d0*/  IMAD.WIDE R18, R5, 0x4, R6 ;  /* 0x0000000405127825 */ /* 0x000fc800078e0206 */
[----:B--2---:R-:W-:-:S04]  /*02e0*/  FMUL R13, R4, R17 ;  /* 0x00000011040d7220 */ /* 0x004fc80000400000 */
[----:B---3--:R-:W-:-:S05]  /*02f0*/  FFMA R21, R0, UR9, R13 ;  /* 0x0000000900157c23 */ /* 0x008fca000800000d */
[----:B------:R0:W-:Y:S04]  /*0300*/  STG.E desc[UR4][R2.64], R21 ;  /* 0x0000001502007986 */ /* 0x0001e8000c101904 */
[----:B------:R-:W2:Y:S01]  /*0310*/  LDG.E R0, desc[UR4][R18.64] ;  /* 0x0000000412007981 */ /* 0x000ea2000c1e1900 */
[----:B------:R-:W-:Y:S01]  /*0320*/  BSSY.RECONVERGENT B1, `(.L_x_93) ;  /* 0x0000014000017945 */ /* 0x000fe20003800200 */
[----:B--2---:R-:W-:-:S04]  /*0330*/  FMUL R0, R0, UR9 ;  /* 0x0000000900007c20 */ /* 0x004fc80008400000 */
[----:B------:R-:W-:-:S04]  /*0340*/  FFMA R0, R17, R13, R0 ;  /* 0x0000000d11007223 */ /* 0x000fc80000000000 */
[----:B------:R-:W-:Y:S01]  /*0350*/  FFMA R12, -R21, R21, R0 ;  /* 0x00000015150c7223 */ /* 0x000fe20000000100 */
[----:B------:R0:W-:Y:S03]  /*0360*/  STG.E desc[UR4][R18.64], R0 ;  /* 0x0000000012007986 */ /* 0x0001e6000c101904 */
[----:B------:R-:W-:Y:S01]  /*0370*/  FADD R23, R12, UR7 ;  /* 0x000000070c177e21 */ /* 0x000fe20008000000 */
[----:B------:R-:W-:-:S03]  /*0380*/  IMAD.WIDE R12, R5, 0x4, R32 ;  /* 0x00000004050c7825 */ /* 0x000fc600078e0220 */
[----:B------:R0:W1:Y:S01]  /*0390*/  MUFU.RSQ R16, R23 ;  /* 0x0000001700107308 */ /* 0x0000620000001400 */
[----:B------:R-:W-:-:S04]  /*03a0*/  IADD3 R10, PT, PT, R23, -0xd000000, RZ ;  /* 0xf3000000170a7810 */ /* 0x000fc80007ffe0ff */
[----:B------:R-:W-:Y:S01]  /*03b0*/  ISETP.GT.U32.AND P0, PT, R10, 0x727fffff, PT ;  /* 0x727fffff0a00780c */ /* 0x000fe20003f04070 */
[----:B------:R-:W-:-:S12]  /*03c0*/  IMAD.WIDE R10, R5, 0x4, R30 ;  /* 0x00000004050a7825 */ /* 0x000fd800078e021e */
[----:B01----:R-:W-:Y:S05]  /*03d0*/  @!P0 BRA `(.L_x_94) ;  /* 0x0000000000108947 */ /* 0x003fea0003800000 */
[----:B------:R-:W-:Y:S02]  /*03e0*/  MOV R2, R23 ;  /* 0x0000001700027202 */ /* 0x000fe40000000f00 */
[----:B------:R-:W-:-:S07]  /*03f0*/  MOV R0, 0x410 ;  /* 0x0000041000007802 */ /* 0x000fce0000000f00 */
[----:B------:R-:W-:Y:S05]  /*0400*/  CALL.REL.NOINC `($__internal_4_$__cuda_sm20_sqrt_rn_f32_slowpath) ;  /* 0x0000000c00407944 */ /* 0x000fea0003c00000 */
[----:B------:R-:W-:Y:S05]  /*0410*/  BRA `(.L_x_95) ;  /* 0x0000000000107947 */ /* 0x000fea0003800000 */
.L_x_94:
[----:B------:R-:W-:Y:S01]  /*0420*/  FMUL.FTZ R26, R23, R16 ;  /* 0x00000010171a7220 */ /* 0x000fe20000410000 */
[----:B------:R-:W-:-:S03]  /*0430*/  FMUL.FTZ R0, R16, 0.5 ;  /* 0x3f00000010007820 */ /* 0x000fc60000410000 */
[----:B------:R-:W-:-:S04]  /*0440*/  FFMA R3, -R26, R26, R23 ;  /* 0x0000001a1a037223 */ /* 0x000fc80000000117 */
[----:B------:R-:W-:-:S07]  /*0450*/  FFMA R26, R3, R0, R26 ;  /* 0x00000000031a7223 */ /* 0x000fce000000001a */
.L_x_95:
[----:B------:R-:W-:Y:S05]  /*0460*/  BSYNC.RECONVERGENT B1 ;  /* 0x0000000000017941 */ /* 0x000fea0003800200 */
.L_x_93:
[----:B------:R-:W0:Y:S01]  /*0470*/  MUFU.RCP R3, R26 ;  /* 0x0000001a00037308 */ /* 0x000e220000001000 */
[----:B------:R-:W-:Y:S07]  /*0480*/  BSSY.RECONVERGENT B1, `(.L_x_96) ;  /* 0x000000c000017945 */ /* 0x000fee0003800200 */
[----:B------:R-:W1:Y:S01]  /*0490*/  FCHK P0, R17, R26 ;  /* 0x0000001a11007302 */ /* 0x000e620000000000 */
[----:B0-----:R-:W-:-:S04]  /*04a0*/  FFMA R0, R3, -R26, 1 ;  /* 0x3f80000003007423 */ /* 0x001fc8000000081a */
[----:B------:R-:W-:-:S04]  /*04b0*/  FFMA R0, R3, R0, R3 ;  /* 0x0000000003007223 */ /* 0x000fc80000000003 */
[----:B------:R-:W-:-:S04]  /*04c0*/  FFMA R3, R17, R0, RZ ;  /* 0x0000000011037223 */ /* 0x000fc800000000ff */
[----:B------:R-:W-:-:S04]  /*04d0*/  FFMA R2, R3, -R26, R17 ;  /* 0x8000001a03027223 */ /* 0x000fc80000000011 */
[----:B------:R-:W-:Y:S01]  /*04e0*/  FFMA R0, R0, R2, R3 ;  /* 0x0000000200007223 */ /* 0x000fe20000000003 */
[----:B-1----:R-:W-:Y:S06]  /*04f0*/  @!P0 BRA `(.L_x_97) ;  /* 0x0000000000108947 */ /* 0x002fec0003800000 */
[----:B------:R-:W-:Y:S02]  /*0500*/  MOV R0, R17 ;  /* 0x0000001100007202 */ /* 0x000fe40000000f00 */
[----:B------:R-:W-:Y:S02]  /*0510*/  MOV R3, R26 ;  /* 0x0000001a00037202 */ /* 0x000fe40000000f00 */
[----:B------:R-:W-:-:S07]  /*0520*/  MOV R24, 0x540 ;  /* 0x0000054000187802 */ /* 0x000fce0000000f00 */
[----:B------:R-:W-:Y:S05]  /*0530*/  CALL.REL.NOINC `($__internal_5_$__cuda_sm3x_div_rn_noftz_f32_slowpath) ;  /* 0x0000000c004c7944 */ /* 0x000fea0003c00000 */
.L_x_97:
[----:B------:R-:W-:Y:S05]  /*0540*/  BSYNC.RECONVERGENT B1 ;  /* 0x0000000000017941 */ /* 0x000fea0003800200 */
.L_x_96:
[----:B------:R-:W2:Y:S02]  /*0550*/  LDG.E R3, desc[UR4][R10.64] ;  /* 0x000000040a037981 */ /* 0x000ea4000c1e1900 */
[----:B--2---:R-:W-:-:S05]  /*0560*/  FFMA R3, R3, UR10, R0 ;  /* 0x0000000a03037c23 */ /* 0x004fca0008000000 */
[----:B------:R1:W-:Y:S04]  /*0570*/  STG.E desc[UR4][R10.64], R3 ;  /* 0x000000030a007986 */ /* 0x0003e8000c101904 */
[----:B------:R-:W2:Y:S01]  /*0580*/  LDG.E R0, desc[UR4][R12.64] ;  /* 0x000000040c007981 */ /* 0x000ea2000c1e1900 */
[----:B------:R-:W-:-:S04]  /*0590*/  IADD3 R5, PT, PT, R22, R5, RZ ;  /* 0x0000000516057210 */ /* 0x000fc80007ffe0ff */
[----:B------:R-:W-:Y:S01]  /*05a0*/  ISETP.GE.AND P0, PT, R5, UR11, PT ;  /* 0x0000000b05007c0c */ /* 0x000fe2000bf06270 */
[----:B--2---:R-:W-:-:S05]  /*05b0*/  FFMA R17, -R3, UR8, R0 ;  /* 0x0000000803117c23 */ /* 0x004fca0008000100 */
[----:B------:R1:W-:Y:S07]  /*05c0*/  STG.E desc[UR4][R12.64], R17 ;  /* 0x000000110c007986 */ /* 0x0003ee000c101904 */
[----:B------:R-:W-:Y:S05]  /*05d0*/  @!P0 BRA `(.L_x_98) ;  /* 0xfffffffc002c8947 */ /* 0x000fea000383ffff */
[----:B------:R-:W-:Y:S05]  /*05e0*/  BSYNC.RECONVERGENT B0 ;  /* 0x0000000000007941 */ /* 0x000fea0003800200 */
.L_x_92:
[----:B------:R-:W-:Y:S05]  /*05f0*/  EXIT ;  /* 0x000000000000794d */ /* 0x000fea0003800000 */
.L_x_91:
[----:B------:R-:W-:Y:S01]  /*0600*/  BSSY.RECONVERGENT B0, `(.L_x_99) ;  /* 0x0000037000007945 */ /* 0x000fe20003800200 */
.L_x_105:
[----:B0-----:R-:W-:-:S04]  /*0610*/  IMAD.WIDE R24, R5, 0x4, R18 ;  /* 0x0000000405187825 */ /* 0x001fc800078e0212 */
[C---:B-1----:R-:W-:Y:S01]  /*0620*/  IMAD.WIDE R8, R5.reuse, 0x4, R16 ;  /* 0x0000000405087825 */ /* 0x042fe200078e0210 */
[----:B------:R-:W2:Y:S04]  /*0630*/  LDG.E.CONSTANT R7, desc[UR4][R24.64] ;  /* 0x0000000418077981 */ /* 0x000ea8000c1e9900 */
[----:B------:R-:W2:Y:S01]  /*0640*/  LDG.E R6, desc[UR4][R8.64] ;  /* 0x0000000408067981 */ /* 0x000ea2000c1e1900 */
[----:B------:R-:W-:-:S05]  /*0650*/  IMAD.WIDE R2, R5, 0x4, R12 ;  /* 0x0000000405027825 */ /* 0x000fca00078e020c */
[----:B------:R-:W3:Y:S01]  /*0660*/  LDG.E R0, desc[UR4][R2.64] ;  /* 0x0000000402007981 */ /* 0x000ee2000c1e1900 */
[----:B------:R-:W-:-:S04]  /*0670*/  IMAD.WIDE R14, R5, 0x4, R10 ;  /* 0x00000004050e7825 */ /* 0x000fc800078e020a */
[----:B--2---:R-:W-:-:S04]  /*0680*/  FFMA R7, R6, UR15, R7 ;  /* 0x0000000f06077c23 */ /* 0x004fc80008000007 */
[----:B------:R-:W-:-:S04]  /*0690*/  FMUL R23, R4, R7 ;  /* 0x0000000704177220 */ /* 0x000fc80000400000 */
        /* <DEDUP_REMOVED lines=8> */
[----:B------:R-:W-:-:S04]  /*0720*/  FADD R25, R23, UR14 ;  /* 0x0000000e17197e21 */ /* 0x000fc80008000000 */
[----:B------:R0:W1:Y:S01]  /*0730*/  MUFU.RSQ R24, R25 ;  /* 0x0000001900187308 */ /* 0x0000620000001400 */
[----:B------:R-:W-:-:S04]  /*0740*/  IADD3 R23, PT, PT, R25, -0xd000000, RZ ;  /* 0xf300000019177810 */ /* 0x000fc80007ffe0ff */
[----:B------:R-:W-:-:S13]  /*0750*/  ISETP.GT.U32.AND P0, PT, R23, 0x727fffff, PT ;  /* 0x727fffff1700780c */ /* 0x000fda0003f04070 */
[----:B01----:R-:W-:Y:S05]  /*0760*/  @!P0 BRA `(.L_x_101) ;  /* 0x0000000000108947 */ /* 0x003fea0003800000 */
[----:B------:R-:W-:Y:S02]  /*0770*/  MOV R2, R25 ;  /* 0x0000001900027202 */ /* 0x000fe40000000f00 */
[----:B------:R-:W-:-:S07]  /*0780*/  MOV R0, 0x7a0 ;  /* 0x000007a000007802 */ /* 0x000fce0000000f00 */
[----:B------:R-:W-:Y:S05]  /*0790*/  CALL.REL.NOINC `($__internal_4_$__cuda_sm20_sqrt_rn_f32_slowpath) ;  /* 0x00000008005c7944 */ /* 0x000fea0003c00000 */
[----:B------:R-:W-:Y:S05]  /*07a0*/  BRA `(.L_x_102) ;  /* 0x0000000000107947 */ /* 0x000fea0003800000 */
.L_x_101:
[----:B------:R-:W-:Y:S01]  /*07b0*/  FMUL.FTZ R26, R25, R24 ;  /* 0x00000018191a7220 */ /* 0x000fe20000410000 */
[----:B------:R-:W-:-:S03]  /*07c0*/  FMUL.FTZ R0, R24, 0.5 ;  /* 0x3f00000018007820 */ /* 0x000fc60000410000 */
[----:B------:R-:W-:-:S04]  /*07d0*/  FFMA R3, -R26, R26, R25 ;  /* 0x0000001a1a037223 */ /* 0x000fc80000000119 */
[----:B------:R-:W-:-:S07]  /*07e0*/  FFMA R26, R3, R0, R26 ;  /* 0x00000000031a7223 */ /* 0x000fce000000001a */
.L_x_102:
[----:B------:R-:W-:Y:S05]  /*07f0*/  BSYNC.RECONVERGENT B1 ;  /* 0x0000000000017941 */ /* 0x000fea0003800200 */
.L_x_100:
        /* <DEDUP_REMOVED lines=13> */
.L_x_104:
[----:B------:R-:W-:Y:S05]  /*08d0*/  BSYNC.RECONVERGENT B1 ;  /* 0x0000000000017941 */ /* 0x000fea0003800200 */
.L_x_103:
[----:B------:R-:W-:-:S05]  /*08e0*/  IMAD.WIDE R2, R5, 0x4, R20 ;  /* 0x0000000405027825 */ /* 0x000fca00078e0214 */
[----:B------:R-:W2:Y:S01]  /*08f0*/  LDG.E R7, desc[UR4][R2.64] ;  /* 0x0000000402077981 */ /* 0x000ea2000c1e1900 */
[----:B------:R-:W-:-:S04]  /*0900*/  IADD3 R5, PT, PT, R22, R5, RZ ;  /* 0x0000000516057210 */ /* 0x000fc80007ffe0ff */
[----:B------:R-:W-:Y:S01]  /*0910*/  ISETP.GE.AND P0, PT, R5, UR17, PT ;  /* 0x0000001105007c0c */ /* 0x000fe2000bf06270 */
[----:B--2---:R-:W-:-:S04]  /*0920*/  FFMA R7, R7, UR16, R0 ;  /* 0x0000001007077c23 */ /* 0x004fc80008000000 */
[----:B------:R-:W-:Y:S01]  /*0930*/  FFMA R15, -R7, UR13, R6 ;  /* 0x0000000d070f7c23 */ /* 0x000fe20008000106 */
[----:B------:R1:W-:Y:S04]  /*0940*/  STG.E desc[UR4][R2.64], R7 ;  /* 0x0000000702007986 */ /* 0x0003e8000c101904 */
[----:B------:R1:W-:Y:S03]  /*0950*/  STG.E desc[UR4][R8.64], R15 ;  /* 0x0000000f08007986 */ /* 0x0003e6000c101904 */
[----:B------:R-:W-:Y:S05]  /*0960*/  @!P0 BRA `(.L_x_105) ;  /* 0xfffffffc00288947 */ /* 0x000fea000383ffff */
[----:B------:R-:W-:Y:S05]  /*0970*/  BSYNC.RECONVERGENT B0 ;  /* 0x0000000000007941 */ /* 0x000fea0003800200 */
.L_x_99:
[----:B------:R-:W-:Y:S05]  /*0980*/  EXIT ;  /* 0x000000000000794d */ /* 0x000fea0003800000 */
.L_x_90:
        /* <DEDUP_REMOVED lines=10> */
[----:B------:R-:W0:Y:S05]  /*0a30*/  LDCU UR10, c[0x0][0x3bc] ;  /* 0x00007780ff0a77ac */ /* 0x000e2a0008000800 */
[----:B------:R-:W0:Y:S01]  /*0a40*/  LDC.64 R12, c[0x0][0x398] ;  /* 0x0000e600ff0c7b82 */ /* 0x000e220000000a00 */
[----:B------:R-:W0:Y:S01]  /*0a50*/  LDCU UR8, c[0x0][0x3b0] ;  /* 0x00007600ff0877ac */ /* 0x000e220008000800 */
[----:B------:R-:W0:Y:S06]  /*0a60*/  LDCU.64 UR12, c[0x0][0x3b0] ;  /* 0x00007600ff0c77ac */ /* 0x000e2c0008000a00 */
[----:B------:R-:W0:Y:S08]  /*0a70*/  LDC.64 R20, c[0x0][0x380] ;  /* 0x0000e000ff147b82 */ /* 0x000e300000000a00 */
[----:B------:R-:W0:Y:S08]  /*0a80*/  LDC.64 R6, c[0x0][0x388] ;  /* 0x0000e200ff067b82 */ /* 0x000e300000000a00 */
[----:B------:R-:W0:Y:S08]  /*0a90*/  LDC.64 R10, c[0x0][0x380] ;  /* 0x0000e000ff0a7b82 */ /* 0x000e300000000a00 */
[----:B------:R-:W0:Y:S01]  /*0aa0*/  LDC.64 R8, c[0x0][0x388] ;  /* 0x0000e200ff087b82 */ /* 0x000e220000000a00 */
[----:B--234-:R-:W-:Y:S05]  /*0ab0*/  @P0 BRA `(.L_x_106) ;  /* 0x0000000000c80947 */ /* 0x01cfea0003800000 */
.L_x_112:
[----:B0-2---:R-:W-:-:S04]  /*0ac0*/  IMAD.WIDE R8, R5, 0x4, R6 ;  /* 0x0000000405087825 */ /* 0x005fc800078e0206 */
[C---:B------:R-:W-:Y:S01]  /*0ad0*/  IMAD.WIDE R12, R5.reuse, 0x4, R16 ;  /* 0x00000004050c7825 */ /* 0x040fe200078e0210 */
[----:B------:R-:W2:Y:S04]  /*0ae0*/  LDG.E.CONSTANT R11, desc[UR4][R8.64] ;  /* 0x00000004080b7981 */ /* 0x000ea8000c1e9900 */
[----:B------:R-:W3:Y:S01]  /*0af0*/  LDG.E R0, desc[UR4][R12.64] ;  /* 0x000000040c007981 */ /* 0x000ee2000c1e1900 */
[----:B-1----:R-:W-:-:S04]  /*0b00*/  IMAD.WIDE R2, R5, 0x4, R18 ;  /* 0x0000000405027825 */ /* 0x002fc800078e0212 */
        /* <DEDUP_REMOVED lines=19> */
.L_x_108:
[----:B------:R-:W-:Y:S01]  /*0c40*/  FMUL.FTZ R26, R15, R10 ;  /* 0x0000000a0f1a7220 */ /* 0x000fe20000410000 */
[----:B------:R-:W-:-:S03]  /*0c50*/  FMUL.FTZ R0, R10, 0.5 ;  /* 0x3f0000000a007820 */ /* 0x000fc60000410000 */
[----:B------:R-:W-:-:S04]  /*0c60*/  FFMA R3, -R26, R26, R15 ;  /* 0x0000001a1a037223 */ /* 0x000fc8000000010f */
[----:B------:R-:W-:-:S07]  /*0c70*/  FFMA R26, R3, R0, R26 ;  /* 0x00000000031a7223 */ /* 0x000fce000000001a */
.L_x_109:
[----:B------:R-:W-:Y:S05]  /*0c80*/  BSYNC.RECONVERGENT B0 ;  /* 0x0000000000007941 */ /* 0x000fea0003800200 */
.L_x_107:
        /* <DEDUP_REMOVED lines=13> */
.L_x_111:
[----:B------:R-:W-:Y:S05]  /*0d60*/  BSYNC.RECONVERGENT B0 ;  /* 0x0000000000007941 */ /* 0x000fea0003800200 */
.L_x_110:
[----:B------:R-:W2:Y:S01]  /*0d70*/  LDG.E R3, desc[UR4][R8.64] ;  /* 0x0000000408037981 */ /* 0x000ea2000c1e1900 */
[----:B------:R-:W-:-:S04]  /*0d80*/  IADD3 R5, PT, PT, R22, R5, RZ ;  /* 0x0000000516057210 */ /* 0x000fc80007ffe0ff */
[----:B------:R-:W-:Y:S01]  /*0d90*/  ISETP.GE.AND P0, PT, R5, UR10, PT ;  /* 0x0000000a05007c0c */ /* 0x000fe2000bf06270 */
[----:B--2---:R-:W-:-:S05]  /*0da0*/  FFMA R3, -R0, UR9, R3 ;  /* 0x0000000900037c23 */ /* 0x004fca0008000103 */
[----:B------:R2:W-:Y:S07]  /*0db0*/  STG.E desc[UR4][R8.64], R3 ;  /* 0x0000000308007986 */ /* 0x0005ee000c101904 */
[----:B------:R-:W-:Y:S05]  /*0dc0*/  @!P0 BRA `(.L_x_112) ;  /* 0xfffffffc003c8947 */ /* 0x000fea000383ffff */
[----:B------:R-:W-:Y:S05]  /*0dd0*/  EXIT ;  /* 0x000000000000794d */ /* 0x000fea0003800000 */
.L_x_106:
[----:B0-----:R-:W-:-:S04]  /*0de0*/  IMAD.WIDE R20, R5, 0x4, R8 ;  /* 0x0000000405147825 */ /* 0x001fc800078e0208 */
[C---:B------:R-:W-:Y:S01]  /*0df0*/  IMAD.WIDE R16, R5.reuse, 0x4, R10 ;  /* 0x0000000405107825 */ /* 0x040fe200078e020a */
[----:B------:R-:W2:Y:S04]  /*0e00*/  LDG.E.CONSTANT R7, desc[UR4][R20.64] ;  /* 0x0000000414077981 */ /* 0x000ea8000c1e9900 */
[----:B------:R-:W2:Y:S01]  /*0e10*/  LDG.E R6, desc[UR4][R16.64] ;  /* 0x0000000410067981 */ /* 0x000ea2000c1e1900 */
[----:B------:R-:W-:-:S05]  /*0e20*/  IMAD.WIDE R2, R5, 0x4, R12 ;  /* 0x0000000405027825 */ /* 0x000fca00078e020c */
[----:B------:R-:W3:Y:S01]  /*0e30*/  LDG.E R0, desc[UR4][R2.64] ;  /* 0x0000000402007981 */ /* 0x000ee2000c1e1900 */
[----:B-1----:R-:W-:-:S04]  /*0e40*/  IMAD.WIDE R18, R5, 0x4, R14 ;  /* 0x0000000405127825 */ /* 0x002fc800078e020e */
        /* <DEDUP_REMOVED lines=19> */
.L_x_114:
[----:B------:R-:W-:Y:S01]  /*0f80*/  FMUL.FTZ R26, R21, R24 ;  /* 0x00000018151a7220 */ /* 0x000fe20000410000 */
[----:B------:R-:W-:-:S03]  /*0f90*/  FMUL.FTZ R0, R24, 0.5 ;  /* 0x3f00000018007820 */ /* 0x000fc60000410000 */
[----:B------:R-:W-:-:S04]  /*0fa0*/  FFMA R3, -R26, R26, R21 ;  /* 0x0000001a1a037223 */ /* 0x000fc80000000115 */
[----:B------:R-:W-:-:S07]  /*0fb0*/  FFMA R26, R3, R0, R26 ;  /* 0x00000000031a7223 */ /* 0x000fce000000001a */
.L_x_115:
[----:B------:R-:W-:Y:S05]  /*0fc0*/  BSYNC.RECONVERGENT B0 ;  /* 0x0000000000007941 */ /* 0x000fea0003800200 */
.L_x_113:
        /* <DEDUP_REMOVED lines=13> */
.L_x_117:
[----:B------:R-:W-:Y:S05]  /*10a0*/  BSYNC.RECONVERGENT B0 ;  /* 0x0000000000007941 */ /* 0x000fea0003800200 */
.L_x_116:
[----:B------:R-:W-:Y:S01]  /*10b0*/  FFMA R3, -R0, UR14, R6 ;  /* 0x0000000e00037c23 */ /* 0x000fe20008000106 */
[----:B------:R-:W-:-:S04]  /*10c0*/  IADD3 R5, PT, PT, R22, R5, RZ ;  /* 0x0000000516057210 */ /* 0x000fc80007ffe0ff */
[----:B------:R2:W-:Y:S01]  /*10d0*/  STG.E desc[UR4][R16.64], R3 ;  /* 0x0000000310007986 */ /* 0x0005e2000c101904 */
[----:B------:R-:W-:-:S13]  /*10e0*/  ISETP.GE.AND P0, PT, R5, UR15, PT ;  /* 0x0000000f05007c0c */ /* 0x000fda000bf06270 */
[----:B--2---:R-:W-:Y:S05]  /*10f0*/  @!P0 BRA `(.L_x_106) ;  /* 0xfffffffc00388947 */ /* 0x004fea000383ffff */
[----:B------:R-:W-:Y:S05]  /*1100*/  EXIT ;  /* 0x000000000000794d */ /* 0x000fea0003800000 */
        .weak           $__internal_4_$__cuda_sm20_sqrt_rn_f32_slowpath
        .type           $__internal_4_$__cuda_sm20_sqrt_rn_f32_slowpath,@function
        .size           $__internal_4_$__cuda_sm20_sqrt_rn_f32_slowpath,($__internal_5_$__cuda_sm3x_div_rn_noftz_f32_slowpath - $__internal_4_$__cuda_sm20_sqrt_rn_f32_slowpath)
$__internal_4_$__cuda_sm20_sqrt_rn_f32_slowpath:
        /* <DEDUP_REMOVED lines=10> */
[----:B------:R-:W-:-:S04]  /*11b0*/  @P0 FFMA R25, R2, 1.84467440737095516160e+19, RZ ;  /* 0x5f80000002190823 */ /* 0x000fc800000000ff */
[----:B------:R-:W0:Y:S02]  /*11c0*/  @P0 MUFU.RSQ R26, R25 ;  /* 0x00000019001a0308 */ /* 0x000e240000001400 */
[----:B0-----:R-:W-:Y:S01]  /*11d0*/  @P0 FMUL.FTZ R24, R25, R26 ;  /* 0x0000001a19180220 */ /* 0x001fe20000410000 */
[----:B------:R-:W-:Y:S01]  /*11e0*/  @P0 FMUL.FTZ R3, R26, 0.5 ;  /* 0x3f0000001a030820 */ /* 0x000fe20000410000 */
[----:B------:R-:W-:Y:S02]  /*11f0*/  @!P0 MOV R26, R2 ;  /* 0x00000002001a8202 */ /* 0x000fe40000000f00 */
[----:B------:R-:W-:-:S04]  /*1200*/  @P0 FADD.FTZ R23, -R24, -RZ ;  /* 0x800000ff18170221 */ /* 0x000fc80000010100 */
[----:B------:R-:W-:-:S04]  /*1210*/  @P0 FFMA R23, R24, R23, R25 ;  /* 0x0000001718170223 */ /* 0x000fc80000000019 */
[----:B------:R-:W-:-:S04]  /*1220*/  @P0 FFMA R3, R23, R3, R24 ;  /* 0x0000000317030223 */ /* 0x000fc80000000018 */
[----:B------:R-:W-:-:S07]  /*1230*/  @P0 FMUL.FTZ R26, R3, 2.3283064365386962891e-10 ;  /* 0x2f800000031a0820 */ /* 0x000fce0000410000 */
.L_x_118:
[----:B------:R-:W-:Y:S01]  /*1240*/  HFMA2 R3, -RZ, RZ, 0, 0 ;  /* 0x00000000ff037431 */ /* 0x000fe200000001ff */
[----:B------:R-:W-:-:S04]  /*1250*/  MOV R2, R0 ;  /* 0x0000000000027202 */ /* 0x000fc80000000f00 */
[----:B------:R-:W-:Y:S05]  /*1260*/  RET.REL.NODEC R2 `(rmsprop_centered_update_f32) ;  /* 0xffffffec02647950 */ /* 0x000fea0003c3ffff */
        .weak           $__internal_5_$__cuda_sm3x_div_rn_noftz_f32_slowpath
        .type           $__internal_5_$__cuda_sm3x_div_rn_noftz_f32_slowpath,@function
        .size           $__internal_5_$__cuda_sm3x_div_rn_noftz_f32_slowpath,(.L_x_211 - $__internal_5_$__cuda_sm3x_div_rn_noftz_f32_slowpath)
$__internal_5_$__cuda_sm3x_div_rn_noftz_f32_slowpath:
[----:B------:R-:W-:Y:S01]  /*1270*/  SHF.R.U32.HI R2, RZ, 0x17, R3 ;  /* 0x00000017ff027819 */ /* 0x000fe20000011603 */
[----:B------:R-:W-:Y:S01]  /*1280*/  BSSY.RECONVERGENT B2, `(.L_x_119) ;  /* 0x0000062000027945 */ /* 0x000fe20003800200 */
[----:B------:R-:W-:Y:S02]  /*1290*/  SHF.R.U32.HI R25, RZ, 0x17, R0 ;  /* 0x00000017ff197819 */ /* 0x000fe40000011600 */
[----:B------:R-:W-:Y:S02]  /*12a0*/  LOP3.LUT R2, R2, 0xff, RZ, 0xc0, !PT ;  /* 0x000000ff02027812 */ /* 0x000fe400078ec0ff */
[----:B------:R-:W-:Y:S02]  /*12b0*/  LOP3.LUT R25, R25, 0xff, RZ, 0xc0, !PT ;  /* 0x000000ff19197812 */ /* 0x000fe400078ec0ff */
[----:B------:R-:W-:Y:S02]  /*12c0*/  IADD3 R26, PT, PT, R2, -0x1, RZ ;  /* 0xffffffff021a7810 */ /* 0x000fe40007ffe0ff */
[----:B------:R-:W-:-:S02]  /*12d0*/  IADD3 R27, PT, PT, R25, -0x1, RZ ;  /* 0xffffffff191b7810 */ /* 0x000fc40007ffe0ff */
[----:B------:R-:W-:-:S04]  /*12e0*/  ISETP.GT.U32.AND P0, PT, R26, 0xfd, PT ;  /* 0x000000fd1a00780c */ /* 0x000fc80003f04070 */
        /* <DEDUP_REMOVED lines=26> */
.L_x_120:
[----:B------:R-:W-:Y:S01]  /*1490*/  LEA R26, R2, 0xc0800000, 0x17 ;  /* 0xc0800000021a7811 */ /* 0x000fe200078eb8ff */
[----:B------:R-:W-:Y:S01]  /*14a0*/  BSSY.RECONVERGENT B3, `(.L_x_125) ;  /* 0x0000036000037945 */ /* 0x000fe20003800200 */
[----:B------:R-:W-:Y:S02]  /*14b0*/  IADD3 R25, PT, PT, R25, -0x7f, RZ ;  /* 0xffffff8119197810 */ /* 0x000fe40007ffe0ff */
[----:B------:R-:W-:-:S03]  /*14c0*/  IADD3 R29, PT, PT, -R26, R3, RZ ;  /* 0x000000031a1d7210 */ /* 0x000fc60007ffe1ff */
[----:B------:R-:W-:Y:S01]  /*14d0*/  IMAD R0, R25, -0x800000, R0 ;  /* 0xff80000019007824 */ /* 0x000fe200078e0200 */
[----:B------:R-:W0:Y:S01]  /*14e0*/  MUFU.RCP R26, R29 ;  /* 0x0000001d001a7308 */ /* 0x000e220000001000 */
[----:B------:R-:W-:-:S04]  /*14f0*/  FADD.FTZ R3, -R29, -RZ ;  /* 0x800000ff1d037221 */ /* 0x000fc80000010100 */
[----:B0-----:R-:W-:-:S04]  /*1500*/  FFMA R27, R26, R3, 1 ;  /* 0x3f8000001a1b7423 */ /* 0x001fc80000000003 */
[----:B------:R-:W-:-:S04]  /*1510*/  FFMA R27, R26, R27, R26 ;  /* 0x0000001b1a1b7223 */ /* 0x000fc8000000001a */
[----:B------:R-:W-:-:S04]  /*1520*/  FFMA R26, R0, R27, RZ ;  /* 0x0000001b001a7223 */ /* 0x000fc800000000ff */
[----:B------:R-:W-:-:S04]  /*1530*/  FFMA R28, R3, R26, R0 ;  /* 0x0000001a031c7223 */ /* 0x000fc80000000000 */
[----:B------:R-:W-:Y:S01]  /*1540*/  FFMA R28, R27, R28, R26 ;  /* 0x0000001c1b1c7223 */ /* 0x000fe2000000001a */
[----:B------:R-:W-:-:S03]  /*1550*/  IADD3 R26, PT, PT, R25, 0x7f, -R2 ;  /* 0x0000007f191a7810 */ /* 0x000fc60007ffe802 */
[----:B------:R-:W-:Y:S01]  /*1560*/  FFMA R3, R3, R28, R0 ;  /* 0x0000001c03037223 */ /* 0x000fe20000000000 */
[----:B------:R-:W-:-:S03]  /*1570*/  IADD3 R23, PT, PT, R26, R23, RZ ;  /* 0x000000171a177210 */ /* 0x000fc60007ffe0ff */
        /* <DEDUP_REMOVED lines=36> */
.L_x_127:
[----:B------:R-:W-:-:S04]  /*17c0*/  LOP3.LUT R0, R0, 0x80000000, RZ, 0xc0, !PT ;  /* 0x8000000000007812 */ /* 0x000fc800078ec0ff */
[----:B------:R-:W-:Y:S01]  /*17d0*/  LOP3.LUT R0, R0, 0x7f800000, RZ, 0xfc, !PT ;  /* 0x7f80000000007812 */ /* 0x000fe200078efcff */
[----:B------:R-:W-:Y:S06]  /*17e0*/  BRA `(.L_x_128) ;  /* 0x0000000000047947 */ /* 0x000fec0003800000 */
.L_x_126:
[----:B------:R-:W-:-:S07]  /*17f0*/  LEA R0, R23, R0, 0x17 ;  /* 0x0000000017007211 */ /* 0x000fce00078eb8ff */
.L_x_128:
[----:B------:R-:W-:Y:S05]  /*1800*/  BSYNC.RECONVERGENT B3 ;  /* 0x0000000000037941 */ /* 0x000fea0003800200 */
.L_x_125:
[----:B------:R-:W-:Y:S05]  /*1810*/  BRA `(.L_x_129) ;  /* 0x0000000000207947 */ /* 0x000fea0003800000 */
.L_x_124:
[----:B------:R-:W-:-:S04]  /*1820*/  LOP3.LUT R0, R3, 0x80000000, R0, 0x48, !PT ;  /* 0x8000000003007812 */ /* 0x000fc800078e4800 */
[----:B------:R-:W-:Y:S01]  /*1830*/  LOP3.LUT R0, R0, 0x7f800000, RZ, 0xfc, !PT ;  /* 0x7f80000000007812 */ /* 0x000fe200078efcff */
[----:B------:R-:W-:Y:S06]  /*1840*/  BRA `(.L_x_129) ;  /* 0x0000000000147947 */ /* 0x000fec0003800000 */
.L_x_123:
[----:B------:R-:W-:Y:S01]  /*1850*/  LOP3.LUT R0, R3, 0x80000000, R0, 0x48, !PT ;  /* 0x8000000003007812 */ /* 0x000fe200078e4800 */
[----:B------:R-:W-:Y:S06]  /*1860*/  BRA `(.L_x_129) ;  /* 0x00000000000c7947 */ /* 0x000fec0003800000 */
.L_x_122:
[----:B------:R-:W0:Y:S01]  /*1870*/  MUFU.RSQ R0, -QNAN ;  /* 0xffc0000000007908 */ /* 0x000e220000001400 */
[----:B------:R-:W-:Y:S05]  /*1880*/  BRA `(.L_x_129) ;  /* 0x0000000000047947 */ /* 0x000fea0003800000 */
.L_x_121:
[----:B------:R-:W-:-:S07]  /*1890*/  FADD.FTZ R0, R0, R3 ;  /* 0x0000000300007221 */ /* 0x000fce0000010000 */
.L_x_129:
[----:B------:R-:W-:Y:S05]  /*18a0*/  BSYNC.RECONVERGENT B2 ;  /* 0x0000000000027941 */ /* 0x000fea0003800200 */
.L_x_119:
[----:B------:R-:W-:-:S04]  /*18b0*/  HFMA2 R25, -RZ, RZ, 0, 0 ;  /* 0x00000000ff197431 */ /* 0x000fc800000001ff */
[----:B0-----:R-:W-:Y:S05]  /*18c0*/  RET.REL.NODEC R24 `(rmsprop_centered_update_f32) ;  /* 0xffffffe418cc7950 */ /* 0x001fea0003c3ffff */
.L_x_130:
        /* <DEDUP_REMOVED lines=11> */
.L_x_211:


//--------------------- .text.rmsprop_update_f64  --------------------------
	.section	.text.rmsprop_update_f64,"ax",@progbits
	.align	128
        .global         rmsprop_update_f64
        .type           rmsprop_update_f64,@function
        .size           rmsprop_update_f64,(.L_x_213 - rmsprop_update_f64)
        .other          rmsprop_update_f64,@"STO_CUDA_ENTRY STV_DEFAULT"
rmsprop_update_f64:
.text.rmsprop_update_f64:
        /* <DEDUP_REMOVED lines=21> */
[----:B------:R-:W2:Y:S01]  /*0150*/  LDCU.64 UR12, c[0x0][0x3a8] ;  /* 0x00007500ff0c77ac */ /* 0x000ea20008000a00 */
[----:B------:R-:W3:Y:S06]  /*0160*/  LDCU.64 UR20, c[0x0][0x3a8] ;  /* 0x00007500ff1477ac */ /* 0x000eec0008000a00 */
[----:B------:R-:W4:Y:S01]  /*0170*/  LDC.64 R16, c[0x0][0x388] ;  /* 0x0000e200ff107b82 */ /* 0x000f220000000a00 */
[----:B------:R-:W1:Y:S01]  /*0180*/  LDCU UR16, c[0x0][0x3c8] ;  /* 0x00007900ff1077ac */ /* 0x000e620008000800 */
[----:B------:R-:W1:Y:S06]  /*0190*/  LDCU UR17, c[0x0][0x3c8] ;  /* 0x00007900ff1177ac */ /* 0x000e6c0008000800 */
[----:B------:R-:W1:Y:S01]  /*01a0*/  LDC.64 R18, c[0x0][0x380] ;  /* 0x0000e000ff127b82 */ /* 0x000e620000000a00 */
[----:B0-----:R-:W-:Y:S01]  /*01b0*/  DSETP.LT.AND P0, PT, RZ, UR6, PT ;  /* 0x00000006ff007e2a */ /* 0x001fe2000bf01000 */
[----:B------:R-:W0:Y:S01]  /*01c0*/  LDCU.64 UR8, c[0x0][0x3b0] ;  /* 0x00007600ff0877ac */ /* 0x000e220008000a00 */
[----:B------:R-:W0:Y:S05]  /*01d0*/  LDCU.64 UR22, c[0x0][0x3b0] ;  /* 0x00007600ff1677ac */ /* 0x000e2a0008000a00 */
[----:B------:R-:W0:Y:S01]  /*01e0*/  LDC.64 R20, c[0x0][0x388] ;  /* 0x0000e200ff147b82 */ /* 0x000e220000000a00 */
[----:B------:R-:W0:Y:S01]  /*01f0*/  LDCU.64 UR10, c[0x0][0x3a0] ;  /* 0x00007400ff0a77ac */ /* 0x000e220008000a00 */
[----:B------:R-:W0:Y:S06]  /*0200*/  LDCU.64 UR26, c[0x0][0x3a0] ;  /* 0x00007400ff1a77ac */ /* 0x000e2c0008000a00 */
[----:B------:R-:W0:Y:S01]  /*0210*/  LDC.64 R22, c[0x0][0x390] ;  /* 0x0000e400ff167b82 */ /* 0x000e220000000a00 */
[----:B------:R-:W0:Y:S01]  /*0220*/  LDCU.64 UR18, c[0x0][0x3b8] ;  /* 0x00007700ff1277ac */ /* 0x000e220008000a00 */
[----:B------:R-:W0:Y:S06]  /*0230*/  LDCU.64 UR24, c[0x0][0x3c0] ;  /* 0x00007800ff1877ac */ /* 0x000e2c0008000a00 */
[----:B------:R-:W0:Y:S01]  /*0240*/  LDC.64 R24, c[0x0][0x398] ;  /* 0x0000e600ff187b82 */ /* 0x000e220000000a00 */
[----:B------:R-:W0:Y:S01]  /*0250*/  LDCU.64 UR14, c[0x0][0x3c0] ;  /* 0x00007800ff0e77ac */ /* 0x000e220008000a00 */
[----:B--23--:R-:W-:Y:S05]  /*0260*/  @P0 BRA `(.L_x_132) ;  /* 0x0000000400080947 */ /* 0x00cfea0003800000 */
[----:B------:R-:W-:Y:S01]  /*0270*/  BSSY.RECONVERGENT B0, `(.L_x_133) ;  /* 0x0000040000007945 */ /* 0x000fe20003800200 */
.L_x_138:
[----:B----4-:R-:W-:-:S06]  /*0280*/  IMAD.WIDE R28, R0, 0x8, R16 ;  /* 0x00000008001c7825 */ /* 0x010fcc00078e0210 */
[----:B--2---:R-:W2:Y:S01]  /*0290*/  LDG.E.64.CONSTANT R28, desc[UR4][R28.64] ;  /* 0x000000041c1c7981 */ /* 0x004ea2000c1e9b00 */
[----:B0-----:R-:W-:-:S05]  /*02a0*/  IMAD.WIDE R30, R0, 0x8, R22 ;  /* 0x00000008001e7825 */ /* 0x001fca00078e0216 */
[----:B------:R-:W3:Y:S01]  /*02b0*/  LDG.E.64 R6, desc[UR4][R30.64] ;  /* 0x000000041e067981 */ /* 0x000ee2000c1e1b00 */
[----:B------:R-:W-:Y:S01]  /*02c0*/  IMAD.MOV.U32 R8, RZ, RZ, 0x0 ;  /* 0x00000000ff087424 */ /* 0x000fe200078e00ff */
[----:B------:R-:W-:Y:S01]  /*02d0*/  BSSY.RECONVERGENT B1, `(.L_x_134) ;  /* 0x000001b000017945 */ /* 0x000fe20003800200 */
[----:B------:R-:W-:Y:S02]  /*02e0*/  IMAD.MOV.U32 R9, RZ, RZ, 0x3fd80000 ;  /* 0x3fd80000ff097424 */ /* 0x000fe400078e00ff */
[----:B-1----:R-:W-:-:S04]  /*02f0*/  IMAD.WIDE R20, R0, 0x8, R26 ;  /* 0x0000000800147825 */ /* 0x002fc800078e021a */
[----:B------:R-:W-:Y:S01]  /*0300*/  IMAD.WIDE R18, R0, 0x8, R24 ;  /* 0x0000000800127825 */ /* 0x000fe200078e0218 */
[----:B--2---:R-:W-:-:S08]  /*0310*/  DMUL R4, R14, R28 ;  /* 0x0000001c0e047228 */ /* 0x004fd00000000000 */
[----:B------:R-:W-:-:S08]  /*0320*/  DMUL R4, R28, R4 ;  /* 0x000000041c047228 */ /* 0x000fd00000000000 */
[----:B---3--:R-:W-:-:S06]  /*0330*/  DFMA R6, R6, UR12, R4 ;  /* 0x0000000c06067c2b */ /* 0x008fcc0008000004 */
[----:B------:R-:W0:Y:S01]  /*0340*/  MUFU.RSQ64H R13, R7 ;  /* 0x00000007000d7308 */ /* 0x000e220000001c00 */
[----:B------:R1:W-:Y:S03]  /*0350*/  STG.E.64 desc[UR4][R30.64], R6 ;  /* 0x000000061e007986 */ /* 0x0003e6000c101b04 */
[----:B------:R-:W-:-:S05]  /*0360*/  VIADD R12, R7, 0xfcb00000 ;  /* 0xfcb00000070c7836 */ /* 0x000fca0000000000 */
[----:B------:R-:W-:Y:S01]  /*0370*/  ISETP.GE.U32.AND P0, PT, R12, 0x7ca00000, PT ;  /* 0x7ca000000c00780c */ /* 0x000fe20003f06070 */
[----:B0-----:R-:W-:-:S08]  /*0380*/  DMUL R4, R12, R12 ;  /* 0x0000000c0c047228 */ /* 0x001fd00000000000 */
[----:B------:R-:W-:-:S08]  /*0390*/  DFMA R4, R6, -R4, 1 ;  /* 0x3ff000000604742b */ /* 0x000fd00000000804 */
[----:B------:R-:W-:Y:S02]  /*03a0*/  DFMA R8, R4, R8, 0.5 ;  /* 0x3fe000000408742b */ /* 0x000fe40000000008 */
[----:B------:R-:W-:-:S08]  /*03b0*/  DMUL R4, R12, R4 ;  /* 0x000000040c047228 */ /* 0x000fd00000000000 */
[----:B------:R-:W-:-:S08]  /*03c0*/  DFMA R34, R8, R4, R12 ;  /* 0x000000040822722b */ /* 0x000fd0000000000c */
[----:B------:R-:W-:Y:S02]  /*03d0*/  DMUL R10, R6, R34 ;  /* 0x00000022060a7228 */ /* 0x000fe40000000000 */
[----:B------:R-:W-:Y:S01]  /*03e0*/  VIADD R5, R35, 0xfff00000 ;  /* 0xfff0000023057836 */ /* 0x000fe20000000000 */
[----:B------:R-:W-:-:S05]  /*03f0*/  MOV R4, R34 ;  /* 0x0000002200047202 */ /* 0x000fca0000000f00 */
[----:B------:R-:W-:-:S08]  /*0400*/  DFMA R8, R10, -R10, R6 ;  /* 0x8000000a0a08722b */ /* 0x000fd00000000006 */
[----:B------:R-:W-:Y:S01]  /*0410*/  DFMA R32, R8, R4, R10 ;  /* 0x000000040820722b */ /* 0x000fe2000000000a */
[----:B-1----:R-:W-:Y:S10]  /*0420*/  @!P0 BRA `(.L_x_135) ;  /* 0x0000000000148947 */ /* 0x002ff40003800000 */
[----:B------:R-:W-:Y:S01]  /*0430*/  IMAD.MOV.U32 R4, RZ, RZ, R34 ;  /* 0x000000ffff047224 */ /* 0x000fe200078e0022 */
[----:B------:R-:W-:-:S07]  /*0440*/  MOV R2, 0x460 ;  /* 0x0000046000027802 */ /* 0x000fce0000000f00 */
[----:B------:R-:W-:Y:S05]  /*0450*/  CALL.REL.NOINC `($__internal_7_$__cuda_sm20_dsqrt_rn_f64_mediumpath_v1) ;  /* 0x0000001400647944 */ /* 0x000fea0003c00000 */
[----:B------:R-:W-:Y:S02]  /*0460*/  IMAD.MOV.U32 R32, RZ, RZ, R4 ;  /* 0x000000ffff207224 */ /* 0x000fe400078e0004 */
[----:B------:R-:W-:-:S07]  /*0470*/  IMAD.MOV.U32 R33, RZ, RZ, R5 ;  /* 0x000000ffff217224 */ /* 0x000fce00078e0005 */
.L_x_135:
[----:B------:R-:W-:Y:S05]  /*0480*/  BSYNC.RECONVERGENT B1 ;  /* 0x0000000000017941 */ /* 0x000fea0003800200 */
.L_x_134:
[----:B------:R-:W-:Y:S01]  /*0490*/  DADD R6, R32, UR8 ;  /* 0x0000000820067e29 */ /* 0x000fe20008000000 */
[----:B------:R-:W-:Y:S01]  /*04a0*/  IMAD.MOV.U32 R4, RZ, RZ, 0x1 ;  /* 0x00000001ff047424 */ /* 0x000fe200078e00ff */
[----:B------:R-:W-:Y:S01]  /*04b0*/  FSETP.GEU.AND P1, PT, |R29|, 6.5827683646048100446e-37, PT ;  /* 0x036000001d00780b */ /* 0x000fe20003f2e200 */
[----:B------:R-:W-:Y:S03]  /*04c0*/  BSSY.RECONVERGENT B1, `(.L_x_136) ;  /* 0x0000011000017945 */ /* 0x000fe60003800200 */
[----:B------:R-:W0:Y:S02]  /*04d0*/  MUFU.RCP64H R5, R7 ;  /* 0x0000000700057308 */ /* 0x000e240000001800 */
[----:B0-----:R-:W-:-:S08]  /*04e0*/  DFMA R8, -R6, R4, 1 ;  /* 0x3ff000000608742b */ /* 0x001fd00000000104 */
[----:B------:R-:W-:-:S08]  /*04f0*/  DFMA R8, R8, R8, R8 ;  /* 0x000000080808722b */ /* 0x000fd00000000008 */
[----:B------:R-:W-:-:S08]  /*0500*/  DFMA R8, R4, R8, R4 ;  /* 0x000000080408722b */ /* 0x000fd00000000004 */
[----:B------:R-:W-:-:S08]  /*0510*/  DFMA R4, -R6, R8, 1 ;  /* 0x3ff000000604742b */ /* 0x000fd00000000108 */
[----:B------:R-:W-:-:S08]  /*0520*/  DFMA R4, R8, R4, R8 ;  /* 0x000000040804722b */ /* 0x000fd00000000008 */
[----:B------:R-:W-:-:S08]  /*0530*/  DMUL R8, R28, R4 ;  /* 0x000000041c087228 */ /* 0x000fd00000000000 */
[----:B------:R-:W-:-:S08]  /*0540*/  DFMA R10, -R6, R8, R28 ;  /* 0x00000008060a722b */ /* 0x000fd0000000011c */
[----:B------:R-:W-:-:S10]  /*0550*/  DFMA R4, R4, R10, R8 ;  /* 0x0000000a0404722b */ /* 0x000fd40000000008 */
[----:B------:R-:W-:-:S05]  /*0560*/  FFMA R2, RZ, R7, R5 ;  /* 0x00000007ff027223 */ /* 0x000fca0000000005 */
[----:B------:R-:W-:-:S13]  /*0570*/  FSETP.GT.AND P0, PT, |R2|, 1.469367938527859385e-39, PT ;  /* 0x001000000200780b */ /* 0x000fda0003f04200 */
[----:B------:R-:W-:Y:S05]  /*0580*/  @P0 BRA P1, `(.L_x_137) ;  /* 0x0000000000100947 */ /* 0x000fea0000800000 */
[----:B------:R-:W-:Y:S01]  /*0590*/  MOV R4, R28 ;  /* 0x0000001c00047202 */ /* 0x000fe20000000f00 */
[----:B------:R-:W-:Y:S01]  /*05a0*/  IMAD.MOV.U32 R5, RZ, RZ, R29 ;  /* 0x000000ffff057224 */ /* 0x000fe200078e001d */
[----:B------:R-:W-:-:S07]  /*05b0*/  MOV R2, 0x5d0 ;  /* 0x000005d000027802 */ /* 0x000fce0000000f00 */
[----:B------:R-:W-:Y:S05]  /*05c0*/  CALL.REL.NOINC `($__internal_6_$__cuda_sm20_div_rn_f64_full) ;  /* 0x0000000c00707944 */ /* 0x000fea0003c00000 */
.L_x_137:
[----:B------:R-:W-:Y:S05]  /*05d0*/  BSYNC.RECONVERGENT B1 ;  /* 0x0000000000017941 */ /* 0x000fea0003800200 */
.L_x_136:
        /* <DEDUP_REMOVED lines=10> */
.L_x_133:
[----:B------:R-:W-:Y:S05]  /*0680*/  EXIT ;  /* 0x000000000000794d */ /* 0x000fea0003800000 */
.L_x_132:
[----:B------:R-:W-:Y:S01]  /*0690*/  BSSY.RECONVERGENT B0, `(.L_x_139) ;  /* 0x0000043000007945 */ /* 0x000fe20003800200 */
.L_x_144:
[C---:B0-----:R-:W-:Y:S01]  /*06a0*/  IMAD.WIDE R4, R0.reuse, 0x8, R20 ;  /* 0x0000000800047825 */ /* 0x041fe200078e0214 */
[----:B------:R-:W0:Y:S03]  /*06b0*/  LDC.64 R8, c[0x0][0x390] ;  /* 0x0000e400ff087b82 */ /* 0x000e260000000a00 */
[C---:B-12---:R-:W-:Y:S02]  /*06c0*/  IMAD.WIDE R22, R0.reuse, 0x8, R18 ;  /* 0x0000000800167825 */ /* 0x046fe400078e0212 */
[----:B------:R-:W2:Y:S03]  /*06d0*/  LDG.E.64.CONSTANT R4, desc[UR4][R4.64] ;  /* 0x0000000404047981 */ /* 0x000ea6000c1e9b00 */
[----:B------:R-:W1:Y:S01]  /*06e0*/  LDC.64 R24, c[0x0][0x398] ;  /* 0x0000e600ff187b82 */ /* 0x000e620000000a00 */
[----:B----4-:R-:W2:Y:S01]  /*06f0*/  LDG.E.64 R16, desc[UR4][R22.64] ;  /* 0x0000000416107981 */ /* 0x010ea2000c1e1b00 */
[----:B0-----:R-:W-:-:S05]  /*0700*/  IMAD.WIDE R8, R0, 0x8, R8 ;  /* 0x0000000800087825 */ /* 0x001fca00078e0208 */
[----:B------:R-:W3:Y:S01]  /*0710*/  LDG.E.64 R6, desc[UR4][R8.64] ;  /* 0x0000000408067981 */ /* 0x000ee2000c1e1b00 */
[----:B------:R-:W-:Y:S01]  /*0720*/  BSSY.RECONVERGENT B1, `(.L_x_140) ;  /* 0x000001c000017945 */ /* 0x000fe20003800200 */
[----:B-1----:R-:W-:Y:S01]  /*0730*/  IMAD.WIDE R24, R0, 0x8, R24 ;  /* 0x0000000800187825 */ /* 0x002fe200078e0218 */
[----:B--2---:R-:W-:-:S03]  /*0740*/  DFMA R26, R16, UR18, R4 ;  /* 0x00000012101a7c2b */ /* 0x004fc60008000004 */
[----:B------:R-:W-:Y:S01]  /*0750*/  IMAD.MOV.U32 R4, RZ, RZ, 0x0 ;  /* 0x00000000ff047424 */ /* 0x000fe200078e00ff */
[----:B------:R-:W-:-:S04]  /*0760*/  MOV R5, 0x3fd80000 ;  /* 0x3fd8000000057802 */ /* 0x000fc80000000f00 */
[----:B------:R-:W-:-:S08]  /*0770*/  DMUL R10, R14, R26 ;  /* 0x0000001a0e0a7228 */ /* 0x000fd00000000000 */
        /* <DEDUP_REMOVED lines=12> */
[----:B------:R-:W-:Y:S02]  /*0840*/  VIADD R5, R31, 0xfff00000 ;  /* 0xfff000001f057836 */ /* 0x000fe40000000000 */
[----:B------:R-:W-:-:S04]  /*0850*/  IMAD.MOV.U32 R4, RZ, RZ, R30 ;  /* 0x000000ffff047224 */ /* 0x000fc800078e001e */
[----:B-1----:R-:W-:-:S08]  /*0860*/  DFMA R8, R10, -R10, R6 ;  /* 0x8000000a0a08722b */ /* 0x002fd00000000006 */
[----:B------:R-:W-:Y:S01]  /*0870*/  DFMA R28, R8, R4, R10 ;  /* 0x00000004081c722b */ /* 0x000fe2000000000a */
[----:B------:R-:W-:Y:S10]  /*0880*/  @!P0 BRA `(.L_x_141) ;  /* 0x0000000000148947 */ /* 0x000ff40003800000 */
[----:B------:R-:W-:Y:S01]  /*0890*/  IMAD.MOV.U32 R4, RZ, RZ, R30 ;  /* 0x000000ffff047224 */ /* 0x000fe200078e001e */
[----:B------:R-:W-:-:S07]  /*08a0*/  MOV R2, 0x8c0 ;  /* 0x000008c000027802 */ /* 0x000fce0000000f00 */
[----:B------:R-:W-:Y:S05]  /*08b0*/  CALL.REL.NOINC `($__internal_7_$__cuda_sm20_dsqrt_rn_f64_mediumpath_v1) ;  /* 0x00000010004c7944 */ /* 0x000fea0003c00000 */
[----:B------:R-:W-:Y:S01]  /*08c0*/  IMAD.MOV.U32 R28, RZ, RZ, R4 ;  /* 0x000000ffff1c7224 */ /* 0x000fe200078e0004 */
[----:B------:R-:W-:-:S07]  /*08d0*/  MOV R29, R5 ;  /* 0x00000005001d7202 */ /* 0x000fce0000000f00 */
.L_x_141:
[----:B------:R-:W-:Y:S05]  /*08e0*/  BSYNC.RECONVERGENT B1 ;  /* 0x0000000000017941 */ /* 0x000fea0003800200 */
.L_x_140:
        /* <DEDUP_REMOVED lines=16> */
[----:B------:R-:W-:Y:S01]  /*09f0*/  IMAD.MOV.U32 R4, RZ, RZ, R26 ;  /* 0x000000ffff047224 */ /* 0x000fe200078e001a */
[----:B------:R-:W-:Y:S01]  /*0a00*/  MOV R2, 0xa30 ;  /* 0x00000a3000027802 */ /* 0x000fe20000000f00 */
[----:B------:R-:W-:-:S07]  /*0a10*/  IMAD.MOV.U32 R5, RZ, RZ, R27 ;  /* 0x000000ffff057224 */ /* 0x000fce00078e001b */
[----:B------:R-:W-:Y:S05]  /*0a20*/  CALL.REL.NOINC `($__internal_6_$__cuda_sm20_div_rn_f64_full) ;  /* 0x0000000800587944 */ /* 0x000fea0003c00000 */
.L_x_143:
[----:B------:R-:W-:Y:S05]  /*0a30*/  BSYNC.RECONVERGENT B1 ;  /* 0x0000000000017941 */ /* 0x000fea0003800200 */
.L_x_142:
[----:B------:R-:W2:Y:S01]  /*0a40*/  LDG.E.64 R6, desc[UR4][R24.64] ;  /* 0x0000000418067981 */ /* 0x000ea2000c1e1b00 */
[----:B------:R-:W-:-:S05]  /*0a50*/  IMAD.IADD R0, R3, 0x1, R0 ;  /* 0x0000000103007824 */ /* 0x000fca00078e0200 */
[----:B------:R-:W-:Y:S01]  /*0a60*/  ISETP.GE.AND P0, PT, R0, UR17, PT ;  /* 0x0000001100007c0c */ /* 0x000fe2000bf06270 */
[----:B--2---:R-:W-:-:S07]  /*0a70*/  DFMA R6, R6, UR24, R4 ;  /* 0x0000001806067c2b */ /* 0x004fce0008000004 */
[----:B------:R2:W-:Y:S01]  /*0a80*/  STG.E.64 desc[UR4][R24.64], R6 ;  /* 0x0000000618007986 */ /* 0x0005e2000c101b04 */
[----:B------:R-:W-:-:S07]  /*0a90*/  DFMA R16, -R6, UR26, R16 ;  /* 0x0000001a06107c2b */ /* 0x000fce0008000110 */
[----:B------:R2:W-:Y:S01]  /*0aa0*/  STG.E.64 desc[UR4][R22.64], R16 ;  /* 0x0000001016007986 */ /* 0x0005e2000c101b04 */
[----:B------:R-:W-:Y:S05]  /*0ab0*/  @!P0 BRA `(.L_x_144) ;  /* 0xfffffff800f88947 */ /* 0x000fea000383ffff */
[----:B------:R-:W-:Y:S05]  /*0ac0*/  BSYNC.RECONVERGENT B0 ;  /* 0x0000000000007941 */ /* 0x000fea0003800200 */
.L_x_139:
[----:B------:R-:W-:Y:S05]  /*0ad0*/  EXIT ;  /* 0x000000000000794d */ /* 0x000fea0003800000 */
.L_x_131:
        /* <DEDUP_REMOVED lines=15> */
[----:B------:R-:W0:Y:S07]  /*0bd0*/  LDCU.64 UR16, c[0x0][0x3b8] ;  /* 0x00007700ff1077ac */ /* 0x000e2e0008000a00 */
[----:B------:R-:W0:Y:S01]  /*0be0*/  LDC.64 R26, c[0x0][0x390] ;  /* 0x0000e400ff1a7b82 */ /* 0x000e220000000a00 */
[----:B--23--:R-:W-:Y:S05]  /*0bf0*/  @P0 BRA `(.L_x_145) ;  /* 0x0000000000f00947 */ /* 0x00cfea0003800000 */
.L_x_150:
[----:B0---4-:R-:W-:-:S06]  /*0c00*/  IMAD.WIDE R22, R0, 0x8, R18 ;  /* 0x0000000800167825 */ /* 0x011fcc00078e0212 */
[----:B--2---:R-:W2:Y:S01]  /*0c10*/  LDG.E.64.CONSTANT R22, desc[UR4][R22.64] ;  /* 0x0000000416167981 */ /* 0x004ea2000c1e9b00 */
[----:B------:R-:W-:-:S05]  /*0c20*/  IMAD.WIDE R26, R0, 0x8, R24 ;  /* 0x00000008001a7825 */ /* 0x000fca00078e0218 */
[----:B------:R-:W3:Y:S01]  /*0c30*/  LDG.E.64 R6, desc[UR4][R26.64] ;  /* 0x000000041a067981 */ /* 0x000ee2000c1e1b00 */
[----:B------:R-:W-:Y:S01]  /*0c40*/  IMAD.MOV.U32 R8, RZ, RZ, 0x0 ;  /* 0x00000000ff087424 */ /* 0x000fe200078e00ff */
[----:B------:R-:W-:Y:S01]  /*0c50*/  BSSY.RECONVERGENT B0, `(.L_x_146) ;  /* 0x000001a000007945 */ /* 0x000fe20003800200 */
[----:B------:R-:W-:Y:S02]  /*0c60*/  IMAD.MOV.U32 R9, RZ, RZ, 0x3fd80000 ;  /* 0x3fd80000ff097424 */ /* 0x000fe400078e00ff */
[----:B-1----:R-:W-:Y:S01]  /*0c70*/  IMAD.WIDE R20, R0, 0x8, R16 ;  /* 0x0000000800147825 */ /* 0x002fe200078e0210 */
[----:B--2---:R-:W-:-:S08]  /*0c80*/  DMUL R4, R14, R22 ;  /* 0x000000160e047228 */ /* 0x004fd00000000000 */
[----:B------:R-:W-:-:S08]  /*0c90*/  DMUL R4, R22, R4 ;  /* 0x0000000416047228 */ /* 0x000fd00000000000 */
[----:B---3--:R-:W-:-:S06]  /*0ca0*/  DFMA R6, R6, UR8, R4 ;  /* 0x0000000806067c2b */ /* 0x008fcc0008000004 */
[----:B------:R-:W0:Y:S01]  /*0cb0*/  MUFU.RSQ64H R13, R7 ;  /* 0x00000007000d7308 */ /* 0x000e220000001c00 */
[----:B------:R1:W-:Y:S03]  /*0cc0*/  STG.E.64 desc[UR4][R26.64], R6 ;  /* 0x000000061a007986 */ /* 0x0003e6000c101b04 */
[----:B------:R-:W-:-:S04]  /*0cd0*/  IADD3 R12, PT, PT, R7, -0x3500000, RZ ;  /* 0xfcb00000070c7810 */ /* 0x000fc80007ffe0ff */
[----:B------:R-:W-:Y:S02]  /*0ce0*/  ISETP.GE.U32.AND P0, PT, R12, 0x7ca00000, PT ;  /* 0x7ca000000c00780c */ /* 0x000fe40003f06070 */
        /* <DEDUP_REMOVED lines=11> */
[----:B------:R-:W-:Y:S02]  /*0da0*/  MOV R4, R30 ;  /* 0x0000001e00047202 */ /* 0x000fe40000000f00 */
[----:B------:R-:W-:-:S07]  /*0db0*/  MOV R2, 0xdd0 ;  /* 0x00000dd000027802 */ /* 0x000fce0000000f00 */
[----:B------:R-:W-:Y:S05]  /*0dc0*/  CALL.REL.NOINC `($__internal_7_$__cuda_sm20_dsqrt_rn_f64_mediumpath_v1) ;  /* 0x0000000c00087944 */ /* 0x000fea0003c00000 */
[----:B------:R-:W-:Y:S02]  /*0dd0*/  IMAD.MOV.U32 R28, RZ, RZ, R4 ;  /* 0x000000ffff1c7224 */ /* 0x000fe400078e0004 */
[----:B------:R-:W-:-:S07]  /*0de0*/  IMAD.MOV.U32 R29, RZ, RZ, R5 ;  /* 0x000000ffff1d7224 */ /* 0x000fce00078e0005 */
.L_x_147:
[----:B------:R-:W-:Y:S05]  /*0df0*/  BSYNC.RECONVERGENT B0 ;  /* 0x0000000000007941 */ /* 0x000fea0003800200 */
.L_x_146:
        /* <DEDUP_REMOVED lines=20> */
.L_x_149:
[----:B------:R-:W-:Y:S05]  /*0f40*/  BSYNC.RECONVERGENT B0 ;  /* 0x0000000000007941 */ /* 0x000fea0003800200 */
.L_x_148:
[----:B------:R-:W2:Y:S01]  /*0f50*/  LDG.E.64 R6, desc[UR4][R20.64] ;  /* 0x0000000414067981 */ /* 0x000ea2000c1e1b00 */
[----:B------:R-:W-:-:S05]  /*0f60*/  IMAD.IADD R0, R3, 0x1, R0 ;  /* 0x0000000103007824 */ /* 0x000fca00078e0200 */
[----:B------:R-:W-:Y:S01]  /*0f70*/  ISETP.GE.AND P0, PT, R0, UR14, PT ;  /* 0x0000000e00007c0c */ /* 0x000fe2000bf06270 */
[----:B--2---:R-:W-:-:S07]  /*0f80*/  DFMA R6, -R4, UR12, R6 ;  /* 0x0000000c04067c2b */ /* 0x004fce0008000106 */
[----:B------:R2:W-:Y:S05]  /*0f90*/  STG.E.64 desc[UR4][R20.64], R6 ;  /* 0x0000000614007986 */ /* 0x0005ea000c101b04 */
[----:B------:R-:W-:Y:S05]  /*0fa0*/  @!P0 BRA `(.L_x_150) ;  /* 0xfffffffc00148947 */ /* 0x000fea000383ffff */
[----:B------:R-:W-:Y:S05]  /*0fb0*/  EXIT ;  /* 0x000000000000794d */ /* 0x000fea0003800000 */
.L_x_145:
[----:B0-2---:R-:W-:-:S04]  /*0fc0*/  IMAD.WIDE R4, R0, 0x8, R22 ;  /* 0x0000000800047825 */ /* 0x005fc800078e0216 */
[C---:B-1--4-:R-:W-:Y:S02]  /*0fd0*/  IMAD.WIDE R18, R0.reuse, 0x8, R20 ;  /* 0x0000000800127825 */ /* 0x052fe400078e0214 */
[----:B------:R-:W2:Y:S04]  /*0fe0*/  LDG.E.64.CONSTANT R4, desc[UR4][R4.64] ;  /* 0x0000000404047981 */ /* 0x000ea8000c1e9b00 */
[----:B------:R-:W2:Y:S01]  /*0ff0*/  LDG.E.64 R16, desc[UR4][R18.64] ;  /* 0x0000000412107981 */ /* 0x000ea2000c1e1b00 */
[----:B------:R-:W-:-:S05]  /*1000*/  IMAD.WIDE R8, R0, 0x8, R26 ;  /* 0x0000000800087825 */ /* 0x000fca00078e021a */
[----:B------:R-:W3:Y:S01]  /*1010*/  LDG.E.64 R6, desc[UR4][R8.64] ;  /* 0x0000000408067981 */ /* 0x000ee2000c1e1b00 */
[----:B------:R-:W-:Y:S01]  /*1020*/  BSSY.RECONVERGENT B0, `(.L_x_151) ;  /* 0x000001b000007945 */ /* 0x000fe20003800200 */
[----:B--2---:R-:W-:Y:S01]  /*1030*/  DFMA R24, R16, UR16, R4 ;  /* 0x0000001010187c2b */ /* 0x004fe20008000004 */
[----:B------:R-:W-:Y:S01]  /*1040*/  MOV R4, 0x0 ;  /* 0x0000000000047802 */ /* 0x000fe20000000f00 */
[----:B------:R-:W-:-:S06]  /*1050*/  IMAD.MOV.U32 R5, RZ, RZ, 0x3fd80000 ;  /* 0x3fd80000ff057424 */ /* 0x000fcc00078e00ff */
        /* <DEDUP_REMOVED lines=18> */
[----:B------:R-:W-:Y:S02]  /*1180*/  MOV R4, R30 ;  /* 0x0000001e00047202 */ /* 0x000fe40000000f00 */
[----:B------:R-:W-:-:S07]  /*1190*/  MOV R2, 0x11b0 ;  /* 0x000011b000027802 */ /* 0x000fce0000000f00 */
[----:B------:R-:W-:Y:S05]  /*11a0*/  CALL.REL.NOINC `($__internal_7_$__cuda_sm20_dsqrt_rn_f64_mediumpath_v1) ;  /* 0x0000000800107944 */ /* 0x000fea0003c00000 */
[----:B------:R-:W-:Y:S02]  /*11b0*/  IMAD.MOV.U32 R28, RZ, RZ, R4 ;  /* 0x000000ffff1c7224 */ /* 0x000fe400078e0004 */
[----:B------:R-:W-:-:S07]  /*11c0*/  IMAD.MOV.U32 R29, RZ, RZ, R5 ;  /* 0x000000ffff1d7224 */ /* 0x000fce00078e0005 */
.L_x_152:
[----:B------:R-:W-:Y:S05]  /*11d0*/  BSYNC.RECONVERGENT B0 ;  /* 0x0000000000007941 */ /* 0x000fea0003800200 */
.L_x_151:
        /* <DEDUP_REMOVED lines=20> */
.L_x_154:
[----:B------:R-:W-:Y:S05]  /*1320*/  BSYNC.RECONVERGENT B0 ;  /* 0x0000000000007941 */ /* 0x000fea0003800200 */
.L_x_153:
[----:B------:R-:W-:Y:S01]  /*1330*/  DFMA R4, -R4, UR22, R16 ;  /* 0x0000001604047c2b */ /* 0x000fe20008000110 */
[----:B------:R-:W-:-:S05]  /*1340*/  IMAD.IADD R0, R3, 0x1, R0 ;  /* 0x0000000103007824 */ /* 0x000fca00078e0200 */
[----:B------:R-:W-:Y:S01]  /*1350*/  ISETP.GE.AND P0, PT, R0, UR15, PT ;  /* 0x0000000f00007c0c */ /* 0x000fe2000bf06270 */
[----:B------:R2:W-:-:S12]  /*1360*/  STG.E.64 desc[UR4][R18.64], R4 ;  /* 0x0000000412007986 */ /* 0x0005d8000c101b04 */
[----:B------:R-:W-:Y:S05]  /*1370*/  @!P0 BRA `(.L_x_145) ;  /* 0xfffffffc00108947 */ /* 0x000fea000383ffff */
[----:B------:R-:W-:Y:S05]  /*1380*/  EXIT ;  /* 0x000000000000794d */ /* 0x000fea0003800000 */
        .weak           $__internal_6_$__cuda_sm20_div_rn_f64_full
        .type           $__internal_6_$__cuda_sm20_div_rn_f64_full,@function
        .size           $__internal_6_$__cuda_sm20_div_rn_f64_full,($__internal_7_$__cuda_sm20_dsqrt_rn_f64_mediumpath_v1 - $__internal_6_$__cuda_sm20_div_rn_f64_full)
$__internal_6_$__cuda_sm20_div_rn_f64_full:
[C---:B------:R-:W-:Y:S01]  /*1390*/  FSETP.GEU.AND P0, PT, |R7|.reuse, 1.469367938527859385e-39, PT ;  /* 0x001000000700780b */ /* 0x040fe20003f0e200 */
[--C-:B------:R-:W-:Y:S01]  /*13a0*/  IMAD.MOV.U32 R10, RZ, RZ, R6.reuse ;  /* 0x000000ffff0a7224 */ /* 0x100fe200078e0006 */
[----:B------:R-:W-:Y:S01]  /*13b0*/  MOV R11, R7 ;  /* 0x00000007000b7202 */ /* 0x000fe20000000f00 */
[----:B------:R-:W-:Y:S01]  /*13c0*/  IMAD.MOV.U32 R12, RZ, RZ, R6 ;  /* 0x000000ffff0c7224 */ /* 0x000fe200078e0006 */
[----:B------:R-:W-:Y:S01]  /*13d0*/  LOP3.LUT R8, R7, 0x800fffff, RZ, 0xc0, !PT ;  /* 0x800fffff07087812 */ /* 0x000fe200078ec0ff */
[----:B------:R-:W-:Y:S01]  /*13e0*/  IMAD.MOV.U32 R31, RZ, RZ, R5 ;  /* 0x000000ffff1f7224 */ /* 0x000fe200078e0005 */
[----:B------:R-:W-:Y:S01]  /*13f0*/  MOV R28, 0x1 ;  /* 0x00000001001c7802 */ /* 0x000fe20000000f00 */
[----:B------:R-:W-:Y:S01]  /*1400*/  IMAD.MOV.U32 R30, RZ, RZ, R4 ;  /* 0x000000ffff1e7224 */ /* 0x000fe200078e0004 */
[----:B------:R-:W-:Y:S01]  /*1410*/  LOP3.LUT R13, R8, 0x3ff00000, RZ, 0xfc, !PT ;  /* 0x3ff00000080d7812 */ /* 0x000fe200078efcff */
[----:B------:R-:W-:Y:S01]  /*1420*/  BSSY.RECONVERGENT B2, `(.L_x_155) ;  /* 0x0000057000027945 */ /* 0x000fe20003800200 */
[C---:B------:R-:W-:Y:S01]  /*1430*/  FSETP.GEU.AND P2, PT, |R31|.reuse, 1.469367938527859385e-39, PT ;  /* 0x001000001f00780b */ /* 0x040fe20003f4e200 */
[----:B------:R-:W-:Y:S01]  /*1440*/  IMAD.MOV.U32 R32, RZ, RZ, R30 ;  /* 0x000000ffff207224 */ /* 0x000fe200078e001e */
[----:B------:R-:W-:Y:S01]  /*1450*/  LOP3.LUT R4, R31, 0x7ff00000, RZ, 0xc0, !PT ;  /* 0x7ff000001f047812 */ /* 0x000fe200078ec0ff */
[----:B------:R-:W-:Y:S01]  /*1460*/  @!P0 DMUL R12, R10, 8.98846567431157953865e+307 ;  /* 0x7fe000000a0c8828 */ /* 0x000fe20000000000 */
[----:B------:R-:W-:-:S04]  /*1470*/  LOP3.LUT R7, R7, 0x7ff00000, RZ, 0xc0, !PT ;  /* 0x7ff0000007077812 */ /* 0x000fc800078ec0ff */
[C---:B------:R-:W-:Y:S01]  /*1480*/  ISETP.GE.U32.AND P1, PT, R4.reuse, R7, PT ;  /* 0x000000070400720c */ /* 0x040fe20003f26070 */
[----:B------:R-:W0:Y:S04]  /*1490*/  MUFU.RCP64H R29, R13 ;  /* 0x0000000d001d7308 */ /* 0x000e280000001800 */
[----:B------:R-:W-:Y:S02]  /*14a0*/  @!P2 LOP3.LUT R5, R11, 0x7ff00000, RZ, 0xc0, !PT ;  /* 0x7ff000000b05a812 */ /* 0x000fe400078ec0ff */
[----:B------:R-:W-:Y:S02]  /*14b0*/  @!P0 LOP3.LUT R7, R13, 0x7ff00000, RZ, 0xc0, !PT ;  /* 0x7ff000000d078812 */ /* 0x000fe400078ec0ff */
[----:B------:R-:W-:Y:S01]  /*14c0*/  @!P2 ISETP.GE.U32.AND P3, PT, R4, R5, PT ;  /* 0x000000050400a20c */ /* 0x000fe20003f66070 */
[----:B------:R-:W-:-:S05]  /*14d0*/  IMAD.MOV.U32 R5, RZ, RZ, 0x1ca00000 ;  /* 0x1ca00000ff057424 */ /* 0x000fca00078e00ff */
        /* <DEDUP_REMOVED lines=26> */
[----:B------:R-:W-:-:S05]  /*1680*/  SEL R5, R5, 0x63400000, !P0 ;  /* 0x6340000005057807 */ /* 0x000fca0004000000 */
[----:B------:R-:W-:Y:S02]  /*1690*/  IMAD.IADD R5, R6, 0x1, -R5 ;  /* 0x0000000106057824 */ /* 0x000fe400078e0a05 */
[----:B------:R-:W-:-:S03]  /*16a0*/  IMAD.MOV.U32 R6, RZ, RZ, RZ ;  /* 0x000000ffff067224 */ /* 0x000fc600078e00ff */
[----:B------:R-:W-:-:S06]  /*16b0*/  IADD3 R7, PT, PT, R5, 0x7fe00000, RZ ;  /* 0x7fe0000005077810 */ /* 0x000fcc0007ffe0ff */
[----:B------:R-:W-:-:S10]  /*16c0*/  DMUL R8, R28, R6 ;  /* 0x000000061c087228 */ /* 0x000fd40000000000 */
[----:B------:R-:W-:-:S13]  /*16d0*/  FSETP.GTU.AND P0, PT, |R9|, 1.469367938527859385e-39, PT ;  /* 0x001000000900780b */ /* 0x000fda0003f0c200 */
[----:B------:R-:W-:Y:S05]  /*16e0*/  @P0 BRA `(.L_x_157) ;  /* 0x0000000000a80947 */ /* 0x000fea0003800000 */
[----:B------:R-:W-:Y:S01]  /*16f0*/  DFMA R12, R28, -R12, R32 ;  /* 0x8000000c1c0c722b */ /* 0x000fe20000000020 */
[----:B------:R-:W-:-:S09]  /*1700*/  IMAD.MOV.U32 R6, RZ, RZ, RZ ;  /* 0x000000ffff067224 */ /* 0x000fd200078e00ff */
[C---:B------:R-:W-:Y:S02]  /*1710*/  FSETP.NEU.AND P0, PT, R13.reuse, RZ, PT ;  /* 0x000000ff0d00720b */ /* 0x040fe40003f0d000 */
[----:B------:R-:W-:-:S04]  /*1720*/  LOP3.LUT R4, R13, 0x80000000, R11, 0x48, !PT ;  /* 0x800000000d047812 */ /* 0x000fc800078e480b */
[----:B------:R-:W-:-:S07]  /*1730*/  LOP3.LUT R7, R4, R7, RZ, 0xfc, !PT ;  /* 0x0000000704077212 */ /* 0x000fce00078efcff */
[----:B------:R-:W-:Y:S05]  /*1740*/  @!P0 BRA `(.L_x_157) ;  /* 0x0000000000908947 */ /* 0x000fea0003800000 */
[----:B------:R-:W-:Y:S01]  /*1750*/  IMAD.MOV R11, RZ, RZ, -R5 ;  /* 0x000000ffff0b7224 */ /* 0x000fe200078e0a05 */
[----:B------:R-:W-:Y:S01]  /*1760*/  MOV R10, RZ ;  /* 0x000000ff000a7202 */ /* 0x000fe20000000f00 */
[----:B------:R-:W-:Y:S01]  /*1770*/  DMUL.RP R6, R28, R6 ;  /* 0x000000061c067228 */ /* 0x000fe20000008000 */
[----:B------:R-:W-:-:S04]  /*1780*/  IADD3 R5, PT, PT, -R5, -0x43300000, RZ ;  /* 0xbcd0000005057810 */ /* 0x000fc80007ffe1ff */
[----:B------:R-:W-:-:S05]  /*1790*/  DFMA R10, R8, -R10, R28 ;  /* 0x8000000a080a722b */ /* 0x000fca000000001c */
[----:B------:R-:W-:-:S05]  /*17a0*/  LOP3.LUT R4, R7, R4, RZ, 0x3c, !PT ;  /* 0x0000000407047212 */ /* 0x000fca00078e3cff */
[----:B------:R-:W-:-:S04]  /*17b0*/  FSETP.NEU.AND P0, PT, |R11|, R5, PT ;  /* 0x000000050b00720b */ /* 0x000fc80003f0d200 */
[----:B------:R-:W-:Y:S02]  /*17c0*/  FSEL R6, R6, R8, !P0 ;  /* 0x0000000806067208 */ /* 0x000fe40004000000 */
[----:B------:R-:W-:-:S03]  /*17d0*/  FSEL R7, R4, R9, !P0 ;  /* 0x0000000904077208 */ /* 0x000fc60004000000 */
[----:B------:R-:W-:Y:S02]  /*17e0*/  IMAD.MOV.U32 R8, RZ, RZ, R6 ;  /* 0x000000ffff087224 */ /* 0x000fe400078e0006 */
[----:B------:R-:W-:Y:S01]  /*17f0*/  IMAD.MOV.U32 R9, RZ, RZ, R7 ;  /* 0x000000ffff097224 */ /* 0x000fe200078e0007 */
[----:B------:R-:W-:Y:S06]  /*1800*/  BRA `(.L_x_157) ;  /* 0x0000000000607947 */ /* 0x000fec0003800000 */
.L_x_156:
        /* <DEDUP_REMOVED lines=12> */
[----:B------:R-:W-:Y:S02]  /*18d0*/  @!P0 IMAD.MOV.U32 R8, RZ, RZ, RZ ;  /* 0x000000ffff088224 */ /* 0x000fe400078e00ff */
[----:B------:R-:W-:Y:S01]  /*18e0*/  @!P0 IMAD.MOV.U32 R9, RZ, RZ, R5 ;  /* 0x000000ffff098224 */ /* 0x000fe200078e0005 */
[----:B------:R-:W-:Y:S01]  /*18f0*/  @P0 MOV R9, R4 ;  /* 0x0000000400090202 */ /* 0x000fe20000000f00 */
[----:B------:R-:W-:Y:S01]  /*1900*/  @P0 IMAD.MOV.U32 R8, RZ, RZ, RZ ;  /* 0x000000ffff080224 */ /* 0x000fe200078e00ff */
[----:B------:R-:W-:Y:S06]  /*1910*/  BRA `(.L_x_157) ;  /* 0x00000000001c7947 */ /* 0x000fec0003800000 */
.L_x_159:
[----:B------:R-:W-:Y:S01]  /*1920*/  LOP3.LUT R5, R11, 0x80000, RZ, 0xfc, !PT ;  /* 0x000800000b057812 */ /* 0x000fe200078efcff */
[----:B------:R-:W-:-:S04]  /*1930*/  IMAD.MOV.U32 R8, RZ, RZ, R10 ;  /* 0x000000ffff087224 */ /* 0x000fc800078e000a */
[----:B------:R-:W-:Y:S01]  /*1940*/  IMAD.MOV.U32 R9, RZ, RZ, R5 ;  /* 0x000000ffff097224 */ /* 0x000fe200078e0005 */
[----:B------:R-:W-:Y:S06]  /*1950*/  BRA `(.L_x_157) ;  /* 0x00000000000c7947 */ /* 0x000fec0003800000 */
.L_x_158:
[----:B------:R-:W-:Y:S01]  /*1960*/  LOP3.LUT R5, R31, 0x80000, RZ, 0xfc, !PT ;  /* 0x000800001f057812 */ /* 0x000fe200078efcff */
[----:B------:R-:W-:-:S03]  /*1970*/  IMAD.MOV.U32 R8, RZ, RZ, R30 ;  /* 0x000000ffff087224 */ /* 0x000fc600078e001e */
[----:B------:R-:W-:-:S07]  /*1980*/  MOV R9, R5 ;  /* 0x0000000500097202 */ /* 0x000fce0000000f00 */
.L_x_157:
[----:B------:R-:W-:Y:S05]  /*1990*/  BSYNC.RECONVERGENT B2 ;  /* 0x0000000000027941 */ /* 0x000fea0003800200 */
.L_x_155:
[----:B------:R-:W-:Y:S02]  /*19a0*/  HFMA2 R7, -RZ, RZ, 0, 0 ;  /* 0x00000000ff077431 */ /* 0x000fe400000001ff */
[----:B------:R-:W-:Y:S02]  /*19b0*/  IMAD.MOV.U32 R6, RZ, RZ, R2 ;  /* 0x000000ffff067224 */ /* 0x000fe400078e0002 */
[----:B------:R-:W-:Y:S02]  /*19c0*/  IMAD.MOV.U32 R4, RZ, RZ, R8 ;  /* 0x000000ffff047224 */ /* 0x000fe400078e0008 */
[----:B------:R-:W-:Y:S01]  /*19d0*/  IMAD.MOV.U32 R5, RZ, RZ, R9 ;  /* 0x000000ffff057224 */ /* 0x000fe200078e0009 */
[----:B------:R-:W-:Y:S06]  /*19e0*/  RET.REL.NODEC R6 `(rmsprop_update_f64) ;  /* 0xffffffe406847950 */ /* 0x000fec0003c3ffff */
        .weak           $__internal_7_$__cuda_sm20_dsqrt_rn_f64_mediumpath_v1
        .type           $__internal_7_$__cuda_sm20_dsqrt_rn_f64_mediumpath_v1,@function
        .size           $__internal_7_$__cuda_sm20_dsqrt_rn_f64_mediumpath_v1,(.L_x_213 - $__internal_7_$__cuda_sm20_dsqrt_rn_f64_mediumpath_v1)
$__internal_7_$__cuda_sm20_dsqrt_rn_f64_mediumpath_v1:
        /* <DEDUP_REMOVED lines=11> */
.L_x_161:
[----:B------:R-:W-:-:S14]  /*1aa0*/  DSETP.NE.AND P0, PT, R6, RZ, PT ;  /* 0x000000ff0600722a */ /* 0x000fdc0003f05000 */
[----:B------:R-:W-:Y:S05]  /*1ab0*/  @!P0 BRA `(.L_x_163) ;  /* 0x0000000000588947 */ /* 0x000fea0003800000 */
[----:B------:R-:W-:-:S13]  /*1ac0*/  ISETP.GE.AND P0, PT, R7, RZ, PT ;  /* 0x000000ff0700720c */ /* 0x000fda0003f06270 */
[----:B------:R-:W-:Y:S02]  /*1ad0*/  @!P0 IMAD.MOV.U32 R4, RZ, RZ, 0x0 ;  /* 0x00000000ff048424 */ /* 0x000fe400078e00ff */
[----:B------:R-:W-:Y:S01]  /*1ae0*/  @!P0 IMAD.MOV.U32 R5, RZ, RZ, -0x80000 ;  /* 0xfff80000ff058424 */ /* 0x000fe200078e00ff */
[----:B------:R-:W-:Y:S06]  /*1af0*/  @!P0 BRA `(.L_x_162) ;  /* 0x00000000004c8947 */ /* 0x000fec0003800000 */
[----:B------:R-:W-:-:S13]  /*1b00*/  ISETP.GT.AND P0, PT, R7, 0x7fefffff, PT ;  /* 0x7fefffff0700780c */ /* 0x000fda0003f04270 */
[----:B------:R-:W-:Y:S05]  /*1b10*/  @P0 BRA `(.L_x_163) ;  /* 0x0000000000400947 */ /* 0x000fea0003800000 */
[----:B------:R-:W-:Y:S01]  /*1b20*/  DMUL R10, R6, 8.11296384146066816958e+31 ;  /* 0x46900000060a7828 */ /* 0x000fe20000000000 */
[----:B------:R-:W-:Y:S01]  /*1b30*/  MOV R8, RZ ;  /* 0x000000ff00087202 */ /* 0x000fe20000000f00 */
[----:B------:R-:W-:Y:S02]  /*1b40*/  IMAD.MOV.U32 R4, RZ, RZ, 0x0 ;  /* 0x00000000ff047424 */ /* 0x000fe400078e00ff */
[----:B------:R-:W-:Y:S02]  /*1b50*/  IMAD.MOV.U32 R5, RZ, RZ, 0x3fd80000 ;  /* 0x3fd80000ff057424 */ /* 0x000fe400078e00ff */
        /* <DEDUP_REMOVED lines=10> */
[----:B------:R-:W-:Y:S01]  /*1c00*/  IADD3 R5, PT, PT, R5, -0x3500000, RZ ;  /* 0xfcb0000005057810 */ /* 0x000fe20007ffe0ff */
[----:B------:R-:W-:Y:S06]  /*1c10*/  BRA `(.L_x_162) ;  /* 0x0000000000047947 */ /* 0x000fec0003800000 */
.L_x_163:
[----:B------:R-:W-:-:S11]  /*1c20*/  DADD R4, R6, R6 ;  /* 0x0000000006047229 */ /* 0x000fd60000000006 */
.L_x_162:
[----:B------:R-:W-:Y:S05]  /*1c30*/  BSYNC.RECONVERGENT B2 ;  /* 0x0000000000027941 */ /* 0x000fea0003800200 */
.L_x_160:
[----:B------:R-:W-:Y:S02]  /*1c40*/  IMAD.MOV.U32 R6, RZ, RZ, R2 ;  /* 0x000000ffff067224 */ /* 0x000fe400078e0002 */
[----:B------:R-:W-:-:S04]  /*1c50*/  IMAD.MOV.U32 R7, RZ, RZ, 0x0 ;  /* 0x00000000ff077424 */ /* 0x000fc800078e00ff */
[----:B------:R-:W-:Y:S05]  /*1c60*/  RET.REL.NODEC R6 `(rmsprop_update_f64) ;  /* 0xffffffe006e47950 */ /* 0x000fea0003c3ffff */
.L_x_164:
        /* <DEDUP_REMOVED lines=9> */
.L_x_213:


//--------------------- .text.rmsprop_update_f32  --------------------------
	.section	.text.rmsprop_update_f32,"ax",@progbits
	.align	128
        .global         rmsprop_update_f32
        .type           rmsprop_update_f32,@function
        .size           rmsprop_update_f32,(.L_x_215 - rmsprop_update_f32)
        .other          rmsprop_update_f32,@"STO_CUDA_ENTRY STV_DEFAULT"
rmsprop_update_f32:
.text.rmsprop_update_f32:
        /* <DEDUP_REMOVED lines=33> */
[----:B------:R-:W0:Y:S01]  /*0210*/  LDC.64 R14, c[0x0][0x390] ;  /* 0x0000e400ff0e7b82 */ /* 0x000e220000000a00 */
[----:B------:R-:W0:Y:S07]  /*0220*/  LDCU.64 UR16, c[0x0][0x3b0] ;  /* 0x00007600ff1077ac */ /* 0x000e2e0008000a00 */
[----:B------:R-:W0:Y:S08]  /*0230*/  LDC.64 R16, c[0x0][0x398] ;  /* 0x0000e600ff107b82 */ /* 0x000e300000000a00 */
[----:B------:R-:W0:Y:S08]  /*0240*/  LDC.64 R18, c[0x0][0x390] ;  /* 0x0000e400ff127b82 */ /* 0x000e300000000a00 */
[----:B------:R-:W0:Y:S01]  /*0250*/  LDC.64 R20, c[0x0][0x398] ;  /* 0x0000e600ff147b82 */ /* 0x000e220000000a00 */
[----:B--234-:R-:W-:Y:S05]  /*0260*/  @P0 BRA `(.L_x_166) ;  /* 0x0000000000cc0947 */ /* 0x01cfea0003800000 */
[----:B------:R-:W-:Y:S01]  /*0270*/  BSSY.RECONVERGENT B0, `(.L_x_167) ;  /* 0x0000031000007945 */ /* 0x000fe20003800200 */
.L_x_173:
[----:B-12---:R-:W-:-:S05]  /*0280*/  IMAD.WIDE R10, R5, 0x4, R8 ;  /* 0x00000004050a7825 */ /* 0x006fca00078e0208 */
[----:B0-----:R0:W2:Y:S01]  /*0290*/  LDG.E.CONSTANT R19, desc[UR4][R10.64] ;  /* 0x000000040a137981 */ /* 0x0010a2000c1e9900 */
[----:B------:R-:W-:-:S05]  /*02a0*/  IMAD.WIDE R2, R5, 0x4, R14 ;  /* 0x0000000405027825 */ /* 0x000fca00078e020e */
[----:B------:R-:W3:Y:S01]  /*02b0*/  LDG.E R0, desc[UR4][R2.64] ;  /* 0x0000000402007981 */ /* 0x000ee2000c1e1900 */
[----:B------:R-:W-:Y:S01]  /*02c0*/  BSSY.RECONVERGENT B1, `(.L_x_168) ;  /* 0x0000013000017945 */ /* 0x000fe20003800200 */
[----:B0-----:R-:W-:-:S04]  /*02d0*/  IMAD.WIDE R10, R5, 0x4, R16 ;  /* 0x00000004050a7825 */ /* 0x001fc800078e0210 */
[----:B--2---:R-:W-:-:S04]  /*02e0*/  FMUL R12, R4, R19 ;  /* 0x00000013040c7220 */ /* 0x004fc80000400000 */
[----:B------:R-:W-:-:S04]  /*02f0*/  FMUL R13, R19, R12 ;  /* 0x0000000c130d7220 */ /* 0x000fc80000400000 */
[----:B---3--:R-:W-:Y:S01]  /*0300*/  FFMA R21, R0, UR9, R13 ;  /* 0x0000000900157c23 */ /* 0x008fe2000800000d */
[----:B------:R-:W-:-:S03]  /*0310*/  IMAD.WIDE R12, R5, 0x4, R6 ;  /* 0x00000004050c7825 */ /* 0x000fc600078e0206 */
[----:B------:R0:W1:Y:S01]  /*0320*/  MUFU.RSQ R18, R21 ;  /* 0x0000001500127308 */ /* 0x0000620000001400 */
[----:B------:R0:W-:Y:S01]  /*0330*/  STG.E desc[UR4][R2.64], R21 ;  /* 0x0000001502007986 */ /* 0x0001e2000c101904 */
[----:B------:R-:W-:-:S04]  /*0340*/  IADD3 R0, PT, PT, R21, -0xd000000, RZ ;  /* 0xf300000015007810 */ /* 0x000fc80007ffe0ff */
[----:B------:R-:W-:-:S13]  /*0350*/  ISETP.GT.U32.AND P0, PT, R0, 0x727fffff, PT ;  /* 0x727fffff0000780c */ /* 0x000fda0003f04070 */
[----:B01----:R-:W-:Y:S05]  /*0360*/  @!P0 BRA `(.L_x_169) ;  /* 0x0000000000108947 */ /* 0x003fea0003800000 */
[----:B------:R-:W-:Y:S02]  /*0370*/  MOV R2, R21 ;  /* 0x0000001500027202 */ /* 0x000fe40000000f00 */
[----:B------:R-:W-:-:S07]  /*0380*/  MOV R0, 0x3a0 ;  /* 0x000003a000007802 */ /* 0x000fce0000000f00 */
[----:B------:R-:W-:Y:S05]  /*0390*/  CALL.REL.NOINC `($__internal_8_$__cuda_sm20_sqrt_rn_f32_slowpath) ;  /* 0x0000000c00047944 */ /* 0x000fea0003c00000 */
[----:B------:R-:W-:Y:S05]  /*03a0*/  BRA `(.L_x_170) ;  /* 0x0000000000107947 */ /* 0x000fea0003800000 */
.L_x_169:
[----:B------:R-:W-:Y:S01]  /*03b0*/  FMUL.FTZ R26, R21, R18 ;  /* 0x00000012151a7220 */ /* 0x000fe20000410000 */
[----:B------:R-:W-:-:S03]  /*03c0*/  FMUL.FTZ R0, R18, 0.5 ;  /* 0x3f00000012007820 */ /* 0x000fc60000410000 */
[----:B------:R-:W-:-:S04]  /*03d0*/  FFMA R3, -R26, R26, R21 ;  /* 0x0000001a1a037223 */ /* 0x000fc80000000115 */
[----:B------:R-:W-:-:S07]  /*03e0*/  FFMA R26, R3, R0, R26 ;  /* 0x00000000031a7223 */ /* 0x000fce000000001a */
.L_x_170:
[----:B------:R-:W-:Y:S05]  /*03f0*/  BSYNC.RECONVERGENT B1 ;  /* 0x0000000000017941 */ /* 0x000fea0003800200 */
.L_x_168:
[----:B------:R-:W-:Y:S01]  /*0400*/  FADD R26, R26, UR7 ;  /* 0x000000071a1a7e21 */ /* 0x000fe20008000000 */
[----:B------:R-:W-:Y:S03]  /*0410*/  BSSY.RECONVERGENT B1, `(.L_x_171) ;  /* 0x000000d000017945 */ /* 0x000fe60003800200 */
[----:B------:R-:W0:Y:S08]  /*0420*/  MUFU.RCP R0, R26 ;  /* 0x0000001a00007308 */ /* 0x000e300000001000 */
[----:B------:R-:W1:Y:S01]  /*0430*/  FCHK P0, R19, R26 ;  /* 0x0000001a13007302 */ /* 0x000e620000000000 */
[----:B0-----:R-:W-:-:S04]  /*0440*/  FFMA R3, -R26, R0, 1 ;  /* 0x3f8000001a037423 */ /* 0x001fc80000000100 */
[----:B------:R-:W-:-:S04]  /*0450*/  FFMA R0, R0, R3, R0 ;  /* 0x0000000300007223 */ /* 0x000fc80000000000 */
[----:B------:R-:W-:-:S04]  /*0460*/  FFMA R3, R19, R0, RZ ;  /* 0x0000000013037223 */ /* 0x000fc800000000ff */
[----:B------:R-:W-:-:S04]  /*0470*/  FFMA R2, -R26, R3, R19 ;  /* 0x000000031a027223 */ /* 0x000fc80000000113 */
[----:B------:R-:W-:Y:S01]  /*0480*/  FFMA R0, R0, R2, R3 ;  /* 0x0000000200007223 */ /* 0x000fe20000000003 */
[----:B-1----:R-:W-:Y:S06]  /*0490*/  @!P0 BRA `(.L_x_172) ;  /* 0x0000000000108947 */ /* 0x002fec0003800000 */
[----:B------:R-:W-:Y:S02]  /*04a0*/  MOV R3, R19 ;  /* 0x0000001300037202 */ /* 0x000fe40000000f00 */
[----:B------:R-:W-:Y:S02]  /*04b0*/  MOV R0, R26 ;  /* 0x0000001a00007202 */ /* 0x000fe40000000f00 */
[----:B------:R-:W-:-:S07]  /*04c0*/  MOV R24, 0x4e0 ;  /* 0x000004e000187802 */ /* 0x000fce0000000f00 */
[----:B------:R-:W-:Y:S05]  /*04d0*/  CALL.REL.NOINC `($__internal_9_$__cuda_sm3x_div_rn_noftz_f32_slowpath) ;  /* 0x0000000c000c7944 */ /* 0x000fea0003c00000 */
.L_x_172:
[----:B------:R-:W-:Y:S05]  /*04e0*/  BSYNC.RECONVERGENT B1 ;  /* 0x0000000000017941 */ /* 0x000fea0003800200 */
.L_x_171:
[----:B------:R-:W2:Y:S02]  /*04f0*/  LDG.E R3, desc[UR4][R10.64] ;  /* 0x000000040a037981 */ /* 0x000ea4000c1e1900 */
[----:B--2---:R-:W-:-:S05]  /*0500*/  FFMA R3, R3, UR10, R0 ;  /* 0x0000000a03037c23 */ /* 0x004fca0008000000 */
[----:B------:R2:W-:Y:S04]  /*0510*/  STG.E desc[UR4][R10.64], R3 ;  /* 0x000000030a007986 */ /* 0x0005e8000c101904 */
[----:B------:R-:W3:Y:S01]  /*0520*/  LDG.E R0, desc[UR4][R12.64] ;  /* 0x000000040c007981 */ /* 0x000ee2000c1e1900 */
[----:B------:R-:W-:-:S05]  /*0530*/  IMAD.IADD R5, R22, 0x1, R5 ;  /* 0x0000000116057824 */ /* 0x000fca00078e0205 */
[----:B------:R-:W-:Y:S01]  /*0540*/  ISETP.GE.AND P0, PT, R5, UR11, PT ;  /* 0x0000000b05007c0c */ /* 0x000fe2000bf06270 */
[----:B---3--:R-:W-:-:S05]  /*0550*/  FFMA R19, -R3, UR8, R0 ;  /* 0x0000000803137c23 */ /* 0x008fca0008000100 */
[----:B------:R2:W-:Y:S07]  /*0560*/  STG.E desc[UR4][R12.64], R19 ;  /* 0x000000130c007986 */ /* 0x0005ee000c101904 */
[----:B------:R-:W-:Y:S05]  /*0570*/  @!P0 BRA `(.L_x_173) ;  /* 0xfffffffc00408947 */ /* 0x000fea000383ffff */
[----:B------:R-:W-:Y:S05]  /*0580*/  BSYNC.RECONVERGENT B0 ;  /* 0x0000000000007941 */ /* 0x000fea0003800200 */
.L_x_167:
[----:B------:R-:W-:Y:S05]  /*0590*/  EXIT ;  /* 0x000000000000794d */ /* 0x000fea0003800000 */
.L_x_166:
[----:B------:R-:W-:Y:S01]  /*05a0*/  BSSY.RECONVERGENT B0, `(.L_x_174) ;  /* 0x0000032000007945 */ /* 0x000fe20003800200 */
.L_x_180:
[----:B0-2---:R-:W-:-:S04]  /*05b0*/  IMAD.WIDE R14, R5, 0x4, R12 ;  /* 0x00000004050e7825 */ /* 0x005fc800078e020c */
[C---:B-1----:R-:W-:Y:S01]  /*05c0*/  IMAD.WIDE R8, R5.reuse, 0x4, R10 ;  /* 0x0000000405087825 */ /* 0x042fe200078e020a */
[----:B------:R0:W2:Y:S04]  /*05d0*/  LDG.E.CONSTANT R7, desc[UR4][R14.64] ;  /* 0x000000040e077981 */ /* 0x0000a8000c1e9900 */
[----:B------:R-:W2:Y:S01]  /*05e0*/  LDG.E R6, desc[UR4][R8.64] ;  /* 0x0000000408067981 */ /* 0x000ea2000c1e1900 */
[----:B------:R-:W-:-:S05]  /*05f0*/  IMAD.WIDE R2, R5, 0x4, R18 ;  /* 0x0000000405027825 */ /* 0x000fca00078e0212 */
[----:B------:R-:W3:Y:S01]  /*0600*/  LDG.E R0, desc[UR4][R2.64] ;  /* 0x0000000402007981 */ /* 0x000ee2000c1e1900 */
[----:B------:R-:W-:Y:S01]  /*0610*/  BSSY.RECONVERGENT B1, `(.L_x_175) ;  /* 0x0000013000017945 */ /* 0x000fe20003800200 */
[----:B0-----:R-:W-:-:S04]  /*0620*/  IMAD.WIDE R14, R5, 0x4, R20 ;  /* 0x00000004050e7825 */ /* 0x001fc800078e0214 */
[----:B--2---:R-:W-:-:S04]  /*0630*/  FFMA R7, R6, UR12, R7 ;  /* 0x0000000c06077c23 */ /* 0x004fc80008000007 */
[----:B------:R-:W-:-:S04]  /*0640*/  FMUL R16, R4, R7 ;  /* 0x0000000704107220 */ /* 0x000fc80000400000 */
[----:B------:R-:W-:-:S04]  /*0650*/  FMUL R17, R7, R16 ;  /* 0x0000001007117220 */ /* 0x000fc80000400000 */
[----:B---3--:R-:W-:-:S04]  /*0660*/  FFMA R17, R0, UR13, R17 ;  /* 0x0000000d00117c23 */ /* 0x008fc80008000011 */
        /* <DEDUP_REMOVED lines=9> */
.L_x_176:
[----:B------:R-:W-:Y:S01]  /*0700*/  FMUL.FTZ R26, R17, R16 ;  /* 0x00000010111a7220 */ /* 0x000fe20000410000 */
[----:B------:R-:W-:-:S03]  /*0710*/  FMUL.FTZ R0, R16, 0.5 ;  /* 0x3f00000010007820 */ /* 0x000fc60000410000 */
[----:B------:R-:W-:-:S04]  /*0720*/  FFMA R3, -R26, R26, R17 ;  /* 0x0000001a1a037223 */ /* 0x000fc80000000111 */
[----:B------:R-:W-:-:S07]  /*0730*/  FFMA R26, R3, R0, R26 ;  /* 0x00000000031a7223 */ /* 0x000fce000000001a */
.L_x_177:
[----:B------:R-:W-:Y:S05]  /*0740*/  BSYNC.RECONVERGENT B1 ;  /* 0x0000000000017941 */ /* 0x000fea0003800200 */
.L_x_175:
        /* <DEDUP_REMOVED lines=14> */
.L_x_179:
[----:B------:R-:W-:Y:S05]  /*0830*/  BSYNC.RECONVERGENT B1 ;  /* 0x0000000000017941 */ /* 0x000fea0003800200 */
.L_x_178:
[----:B------:R-:W2:Y:S01]  /*0840*/  LDG.E R3, desc[UR4][R14.64] ;  /* 0x000000040e037981 */ /* 0x000ea2000c1e1900 */
[----:B------:R-:W-:-:S05]  /*0850*/  IMAD.IADD R5, R22, 0x1, R5 ;  /* 0x0000000116057824 */ /* 0x000fca00078e0205 */
[----:B------:R-:W-:Y:S01]  /*0860*/  ISETP.GE.AND P0, PT, R5, UR17, PT ;  /* 0x0000001105007c0c */ /* 0x000fe2000bf06270 */
[----:B--2---:R-:W-:-:S04]  /*0870*/  FFMA R3, R3, UR16, R0 ;  /* 0x0000001003037c23 */ /* 0x004fc80008000000 */
[----:B------:R-:W-:Y:S01]  /*0880*/  FFMA R7, -R3, UR15, R6 ;  /* 0x0000000f03077c23 */ /* 0x000fe20008000106 */
[----:B------:R2:W-:Y:S04]  /*0890*/  STG.E desc[UR4][R14.64], R3 ;  /* 0x000000030e007986 */ /* 0x0005e8000c101904 */
[----:B------:R2:W-:Y:S03]  /*08a0*/  STG.E desc[UR4][R8.64], R7 ;  /* 0x0000000708007986 */ /* 0x0005e6000c101904 */
[----:B------:R-:W-:Y:S05]  /*08b0*/  @!P0 BRA `(.L_x_180) ;  /* 0xfffffffc003c8947 */ /* 0x000fea000383ffff */
[----:B------:R-:W-:Y:S05]  /*08c0*/  BSYNC.RECONVERGENT B0 ;  /* 0x0000000000007941 */ /* 0x000fea0003800200 */
.L_x_174:
[----:B------:R-:W-:Y:S05]  /*08d0*/  EXIT ;  /* 0x000000000000794d */ /* 0x000fea0003800000 */
.L_x_165:
        /* <DEDUP_REMOVED lines=13> */
[----:B------:R-:W0:Y:S06]  /*09b0*/  LDCU UR15, c[0x0][0x3b4] ;  /* 0x00007680ff0f77ac */ /* 0x000e2c0008000800 */
[----:B------:R-:W0:Y:S01]  /*09c0*/  LDC.64 R14, c[0x0][0x390] ;  /* 0x0000e400ff0e7b82 */ /* 0x000e220000000a00 */
[----:B------:R-:W0:Y:S07]  /*09d0*/  LDCU UR10, c[0x0][0x3b4] ;  /* 0x00007680ff0a77ac */ /* 0x000e2e0008000800 */
[----:B------:R-:W0:Y:S01]  /*09e0*/  LDC.64 R12, c[0x0][0x390] ;  /* 0x0000e400ff0c7b82 */ /* 0x000e220000000a00 */
[----:B--23--:R-:W-:Y:S05]  /*09f0*/  @P0 BRA `(.L_x_181) ;  /* 0x0000000000b40947 */ /* 0x00cfea0003800000 */
.L_x_187:
[----:B-1--4-:R-:W-:-:S06]  /*0a00*/  IMAD.WIDE R10, R5, 0x4, R6 ;  /* 0x00000004050a7825 */ /* 0x012fcc00078e0206 */
[----:B--2---:R-:W2:Y:S01]  /*0a10*/  LDG.E.CONSTANT R11, desc[UR4][R10.64] ;  /* 0x000000040a0b7981 */ /* 0x004ea2000c1e9900 */
[----:B0-----:R-:W-:-:S05]  /*0a20*/  IMAD.WIDE R2, R5, 0x4, R14 ;  /* 0x0000000405027825 */ /* 0x001fca00078e020e */
[----:B------:R-:W3:Y:S01]  /*0a30*/  LDG.E R0, desc[UR4][R2.64] ;  /* 0x0000000402007981 */ /* 0x000ee2000c1e1900 */
[----:B------:R-:W-:Y:S01]  /*0a40*/  BSSY.RECONVERGENT B0, `(.L_x_182) ;  /* 0x0000012000007945 */ /* 0x000fe20003800200 */
        /* <DEDUP_REMOVED lines=13> */
.L_x_183:
[----:B------:R-:W-:Y:S01]  /*0b20*/  FMUL.FTZ R26, R13, R12 ;  /* 0x0000000c0d1a7220 */ /* 0x000fe20000410000 */
[----:B------:R-:W-:-:S03]  /*0b30*/  FMUL.FTZ R0, R12, 0.5 ;  /* 0x3f0000000c007820 */ /* 0x000fc60000410000 */
[----:B------:R-:W-:-:S04]  /*0b40*/  FFMA R3, -R26, R26, R13 ;  /* 0x0000001a1a037223 */ /* 0x000fc8000000010d */
[----:B------:R-:W-:-:S07]  /*0b50*/  FFMA R26, R3, R0, R26 ;  /* 0x00000000031a7223 */ /* 0x000fce000000001a */
.L_x_184:
[----:B------:R-:W-:Y:S05]  /*0b60*/  BSYNC.RECONVERGENT B0 ;  /* 0x0000000000007941 */ /* 0x000fea0003800200 */
.L_x_182:
        /* <DEDUP_REMOVED lines=14> */
.L_x_186:
[----:B------:R-:W-:Y:S05]  /*0c50*/  BSYNC.RECONVERGENT B0 ;  /* 0x0000000000007941 */ /* 0x000fea0003800200 */
.L_x_185:
[----:B------:R-:W2:Y:S01]  /*0c60*/  LDG.E R3, desc[UR4][R8.64] ;  /* 0x0000000408037981 */ /* 0x000ea2000c1e1900 */
[----:B------:R-:W-:-:S05]  /*0c70*/  IMAD.IADD R5, R22, 0x1, R5 ;  /* 0x0000000116057824 */ /* 0x000fca00078e0205 */
[----:B------:R-:W-:Y:S01]  /*0c80*/  ISETP.GE.AND P0, PT, R5, UR10, PT ;  /* 0x0000000a05007c0c */ /* 0x000fe2000bf06270 */
[----:B--2---:R-:W-:-:S05]  /*0c90*/  FFMA R3, -R0, UR9, R3 ;  /* 0x0000000900037c23 */ /* 0x004fca0008000103 */
[----:B------:R2:W-:Y:S07]  /*0ca0*/  STG.E desc[UR4][R8.64], R3 ;  /* 0x0000000308007986 */ /* 0x0005ee000c101904 */
[----:B------:R-:W-:Y:S05]  /*0cb0*/  @!P0 BRA `(.L_x_187) ;  /* 0xfffffffc00508947 */ /* 0x000fea000383ffff */
[----:B------:R-:W-:Y:S05]  /*0cc0*/  EXIT ;  /* 0x000000000000794d */ /* 0x000fea0003800000 */
.L_x_181:
[----:B01----:R-:W-:-:S04]  /*0cd0*/  IMAD.WIDE R16, R5, 0x4, R8 ;  /* 0x0000000405107825 */ /* 0x003fc800078e0208 */
[C---:B------:R-:W-:Y:S01]  /*0ce0*/  IMAD.WIDE R14, R5.reuse, 0x4, R10 ;  /* 0x00000004050e7825 */ /* 0x040fe200078e020a */
[----:B----4-:R-:W2:Y:S04]  /*0cf0*/  LDG.E.CONSTANT R7, desc[UR4][R16.64] ;  /* 0x0000000410077981 */ /* 0x010ea8000c1e9900 */
[----:B------:R-:W2:Y:S01]  /*0d00*/  LDG.E R6, desc[UR4][R14.64] ;  /* 0x000000040e067981 */ /* 0x000ea2000c1e1900 */
[----:B------:R-:W-:-:S05]  /*0d10*/  IMAD.WIDE R2, R5, 0x4, R12 ;  /* 0x0000000405027825 */ /* 0x000fca00078e020c */
[----:B------:R-:W3:Y:S01]  /*0d20*/  LDG.E R0, desc[UR4][R2.64] ;  /* 0x0000000402007981 */ /* 0x000ee2000c1e1900 */
[----:B------:R-:W-:Y:S01]  /*0d30*/  BSSY.RECONVERGENT B0, `(.L_x_188) ;  /* 0x0000012000007945 */ /* 0x000fe20003800200 */
        /* <DEDUP_REMOVED lines=13> */
.L_x_189:
[----:B------:R-:W-:Y:S01]  /*0e10*/  FMUL.FTZ R26, R19, R18 ;  /* 0x00000012131a7220 */ /* 0x000fe20000410000 */
[----:B------:R-:W-:-:S03]  /*0e20*/  FMUL.FTZ R0, R18, 0.5 ;  /* 0x3f00000012007820 */ /* 0x000fc60000410000 */
[----:B------:R-:W-:-:S04]  /*0e30*/  FFMA R3, -R26, R26, R19 ;  /* 0x0000001a1a037223 */ /* 0x000fc80000000113 */
[----:B------:R-:W-:-:S07]  /*0e40*/  FFMA R26, R3, R0, R26 ;  /* 0x00000000031a7223 */ /* 0x000fce000000001a */
.L_x_190:
[----:B------:R-:W-:Y:S05]  /*0e50*/  BSYNC.RECONVERGENT B0 ;  /* 0x0000000000007941 */ /* 0x000fea0003800200 */
.L_x_188:
        /* <DEDUP_REMOVED lines=14> */
.L_x_192:
[----:B------:R-:W-:Y:S05]  /*0f40*/  BSYNC.RECONVERGENT B0 ;  /* 0x0000000000007941 */ /* 0x000fea0003800200 */
.L_x_191:
[----:B------:R-:W-:Y:S01]  /*0f50*/  FFMA R3, -R0, UR14, R6 ;  /* 0x0000000e00037c23 */ /* 0x000fe20008000106 */
[----:B------:R-:W-:-:S04]  /*0f60*/  IMAD.IADD R5, R22, 0x1, R5 ;  /* 0x0000000116057824 */ /* 0x000fc800078e0205 */
[----:B------:R2:W-:Y:S01]  /*0f70*/  STG.E desc[UR4][R14.64], R3 ;  /* 0x000000030e007986 */ /* 0x0005e2000c101904 */
[----:B------:R-:W-:-:S13]  /*0f80*/  ISETP.GE.AND P0, PT, R5, UR15, PT ;  /* 0x0000000f05007c0c */ /* 0x000fda000bf06270 */
[----:B--2---:R-:W-:Y:S05]  /*0f90*/  @!P0 BRA `(.L_x_181) ;  /* 0xfffffffc004c8947 */ /* 0x004fea000383ffff */
[----:B------:R-:W-:Y:S05]  /*0fa0*/  EXIT ;  /* 0x000000000000794d */ /* 0x000fea0003800000 */
        .weak           $__internal_8_$__cuda_sm20_sqrt_rn_f32_slowpath
        .type           $__internal_8_$__cuda_sm20_sqrt_rn_f32_slowpath,@function
        .size           $__internal_8_$__cuda_sm20_sqrt_rn_f32_slowpath,($__internal_9_$__cuda_sm3x_div_rn_noftz_f32_slowpath - $__internal_8_$__cuda_sm20_sqrt_rn_f32_slowpath)
$__internal_8_$__cuda_sm20_sqrt_rn_f32_slowpath:
        /* <DEDUP_REMOVED lines=19> */
.L_x_193:
[----:B------:R-:W-:Y:S01]  /*10e0*/  MOV R2, R0 ;  /* 0x0000000000027202 */ /* 0x000fe20000000f00 */
[----:B------:R-:W-:-:S04]  /*10f0*/  IMAD.MOV.U32 R3, RZ, RZ, 0x0 ;  /* 0x00000000ff037424 */ /* 0x000fc800078e00ff */
[----:B------:R-:W-:Y:S05]  /*1100*/  RET.REL.NODEC R2 `(rmsprop_update_f32) ;  /* 0xffffffec02bc7950 */ /* 0x000fea0003c3ffff */
        .weak           $__internal_9_$__cuda_sm3x_div_rn_noftz_f32_slowpath
        .type           $__internal_9_$__cuda_sm3x_div_rn_noftz_f32_slowpath,@function
        .size           $__internal_9_$__cuda_sm3x_div_rn_noftz_f32_slowpath,(.L_x_215 - $__internal_9_$__cuda_sm3x_div_rn_noftz_f32_slowpath)
$__internal_9_$__cuda_sm3x_div_rn_noftz_f32_slowpath:
        /* <DEDUP_REMOVED lines=30> */
[----:B------:R-:W-:Y:S02]  /*12f0*/  @!P0 IMAD.MOV.U32 R23, RZ, RZ, -0x40 ;  /* 0xffffffc0ff178424 */ /* 0x000fe400078e00ff */
[----:B------:R-:W-:Y:S01]  /*1300*/  @!P0 FFMA R3, R3, 1.84467440737095516160e+19, RZ ;  /* 0x5f80000003038823 */ /* 0x000fe200000000ff */
[----:B------:R-:W-:Y:S02]  /*1310*/  @!P1 FFMA R0, R0, 1.84467440737095516160e+19, RZ ;  /* 0x5f80000000009823 */ /* 0x000fe400000000ff */
[----:B------:R-:W-:-:S07]  /*1320*/  @!P1 IADD3 R23, PT, PT, R23, 0x40, RZ ;  /* 0x0000004017179810 */ /* 0x000fce0007ffe0ff */
.L_x_195:
[----:B------:R-:W-:Y:S01]  /*1330*/  LEA R27, R2, 0xc0800000, 0x17 ;  /* 0xc0800000021b7811 */ /* 0x000fe200078eb8ff */
[----:B------:R-:W-:Y:S01]  /*1340*/  BSSY.RECONVERGENT B3, `(.L_x_200) ;  /* 0x0000036000037945 */ /* 0x000fe20003800200 */
[----:B------:R-:W-:Y:S02]  /*1350*/  IADD3 R25, PT, PT, R25, -0x7f, RZ ;  /* 0xffffff8119197810 */ /* 0x000fe40007ffe0ff */
[----:B------:R-:W-:-:S03]  /*1360*/  IADD3 R28, PT, PT, -R27, R0, RZ ;  /* 0x000000001b1c7210 */ /* 0x000fc60007ffe1ff */
[C---:B------:R-:W-:Y:S01]  /*1370*/  IMAD R0, R25.reuse, -0x800000, R3 ;  /* 0xff80000019007824 */ /* 0x040fe200078e0203 */
[----:B------:R0:W1:Y:S01]  /*1380*/  MUFU.RCP R26, R28 ;  /* 0x0000001c001a7308 */ /* 0x0000620000001000 */
[----:B------:R-:W-:Y:S01]  /*1390*/  FADD.FTZ R27, -R28, -RZ ;  /* 0x800000ff1c1b7221 */ /* 0x000fe20000010100 */
[----:B0-----:R-:W-:-:S04]  /*13a0*/  IADD3 R28, PT, PT, R25, 0x7f, -R2 ;  /* 0x0000007f191c7810 */ /* 0x001fc80007ffe802 */
[----:B------:R-:W-:Y:S01]  /*13b0*/  IADD3 R23, PT, PT, R28, R23, RZ ;  /* 0x000000171c177210 */ /* 0x000fe20007ffe0ff */
[----:B-1----:R-:W-:-:S04]  /*13c0*/  FFMA R29, R26, R27, 1 ;  /* 0x3f8000001a1d7423 */ /* 0x002fc8000000001b */
        /* <DEDUP_REMOVED lines=8> */
[----:B------:R-:W-:-:S05]  /*1450*/  IADD3 R2, PT, PT, R2, R23, RZ ;  /* 0x0000001702027210 */ /* 0x000fca0007ffe0ff */
[----:B------:R-:W-:-:S05]  /*1460*/  VIADD R3, R2, 0xffffffff ;  /* 0xffffffff02037836 */ /* 0x000fca0000000000 */
        /* <DEDUP_REMOVED lines=10> */
[C---:B------:R-:W-:Y:S01]  /*1510*/  IADD3 R25, PT, PT, R2.reuse, 0x20, RZ ;  /* 0x0000002002197810 */ /* 0x040fe20007ffe0ff */
[CCC-:B------:R-:W-:Y:S01]  /*1520*/  FFMA.RP R23, R29.reuse, R27.reuse, R26.reuse ;  /* 0x0000001b1d177223 */ /* 0x1c0fe2000000801a */
[----:B------:R-:W-:Y:S01]  /*1530*/  FFMA.RM R26, R29, R27, R26 ;  /* 0x0000001b1d1a7223 */ /* 0x000fe2000000401a */
[C---:B------:R-:W-:Y:S02]  /*1540*/  ISETP.NE.AND P2, PT, R2.reuse, RZ, PT ;  /* 0x000000ff0200720c */ /* 0x040fe40003f45270 */
[----:B------:R-:W-:Y:S02]  /*1550*/  LOP3.LUT R3, R3, 0x7fffff, RZ, 0xc0, !PT ;  /* 0x007fffff03037812 */ /* 0x000fe400078ec0ff */
[----:B------:R-:W-:Y:S02]  /*1560*/  ISETP.NE.AND P1, PT, R2, RZ, PT ;  /* 0x000000ff0200720c */ /* 0x000fe40003f25270 */
[----:B------:R-:W-:-:S02]  /*1570*/  LOP3.LUT R28, R3, 0x800000, RZ, 0xfc, !PT ;  /* 0x00800000031c7812 */ /* 0x000fc400078efcff */
        /* <DEDUP_REMOVED lines=14> */
.L_x_202:
[----:B------:R-:W-:-:S04]  /*1660*/  LOP3.LUT R0, R0, 0x80000000, RZ, 0xc0, !PT ;  /* 0x8000000000007812 */ /* 0x000fc800078ec0ff */
[----:B------:R-:W-:Y:S01]  /*1670*/  LOP3.LUT R0, R0, 0x7f800000, RZ, 0xfc, !PT ;  /* 0x7f80000000007812 */ /* 0x000fe200078efcff */
[----:B------:R-:W-:Y:S06]  /*1680*/  BRA `(.L_x_203) ;  /* 0x0000000000047947 */ /* 0x000fec0003800000 */
.L_x_201:
[----:B------:R-:W-:-:S07]  /*1690*/  LEA R0, R23, R0, 0x17 ;  /* 0x0000000017007211 */ /* 0x000fce00078eb8ff */
.L_x_203:
[----:B------:R-:W-:Y:S05]  /*16a0*/  BSYNC.RECONVERGENT B3 ;  /* 0x0000000000037941 */ /* 0x000fea0003800200 */
.L_x_200:
[----:B------:R-:W-:Y:S05]  /*16b0*/  BRA `(.L_x_204) ;  /* 0x0000000000207947 */ /* 0x000fea0003800000 */
.L_x_199:
[----:B------:R-:W-:-:S04]  /*16c0*/  LOP3.LUT R0, R0, 0x80000000, R3, 0x48, !PT ;  /* 0x8000000000007812 */ /* 0x000fc800078e4803 */
[----:B------:R-:W-:Y:S01]  /*16d0*/  LOP3.LUT R0, R0, 0x7f800000, RZ, 0xfc, !PT ;  /* 0x7f80000000007812 */ /* 0x000fe200078efcff */
[----:B------:R-:W-:Y:S06]  /*16e0*/  BRA `(.L_x_204) ;  /* 0x0000000000147947 */ /* 0x000fec0003800000 */
.L_x_198:
[----:B------:R-:W-:Y:S01]  /*16f0*/  LOP3.LUT R0, R0, 0x80000000, R3, 0x48, !PT ;  /* 0x8000000000007812 */ /* 0x000fe200078e4803 */
[----:B------:R-:W-:Y:S06]  /*1700*/  BRA `(.L_x_204) ;  /* 0x00000000000c7947 */ /* 0x000fec0003800000 */
.L_x_197:
[----:B------:R-:W0:Y:S01]  /*1710*/  MUFU.RSQ R0, -QNAN ;  /* 0xffc0000000007908 */ /* 0x000e220000001400 */
[----:B------:R-:W-:Y:S05]  /*1720*/  BRA `(.L_x_204) ;  /* 0x0000000000047947 */ /* 0x000fea0003800000 */
.L_x_196:
[----:B------:R-:W-:-:S07]  /*1730*/  FADD.FTZ R0, R3, R0 ;  /* 0x0000000003007221 */ /* 0x000fce0000010000 */
.L_x_204:
[----:B------:R-:W-:Y:S05]  /*1740*/  BSYNC.RECONVERGENT B2 ;  /* 0x0000000000027941 */ /* 0x000fea0003800200 */
.L_x_194:
[----:B------:R-:W-:-:S04]  /*1750*/  HFMA2 R25, -RZ, RZ, 0, 0 ;  /* 0x00000000ff197431 */ /* 0x000fc800000001ff */
[----:B0-----:R-:W-:Y:S05]  /*1760*/  RET.REL.NODEC R24 `(rmsprop_update_f32) ;  /* 0xffffffe818247950 */ /* 0x001fea0003c3ffff */
.L_x_205:
        /* <DEDUP_REMOVED lines=9> */
.L_x_215:


//--------------------- .nv.shared.reserved.0     --------------------------
	.section	.nv.shared.reserved.0,"aw",@nobits
	.weak		__nv_reservedSMEM_offset_0_alias
	.size		__nv_reservedSMEM_offset_0_alias, 0, 64
	.other		__nv_reservedSMEM_offset_0_alias,@"STO_CUDA_RESERVED_SHARED STV_DEFAULT"
__nv_reservedSMEM_offset_0_alias:
	.zero		0
	.zero		64


//--------------------- .nv.constant0.init_rmsprop_state_f32 --------------------------
	.section	.nv.constant0.init_rmsprop_state_f32,"a",@progbits
	.sectionflags	@""
	.align	4
.nv.constant0.init_rmsprop_state_f32:
	.zero		924


//--------------------- .nv.constant0.rmsprop_nesterov_f32 --------------------------
	.section	.nv.constant0.rmsprop_nesterov_f32,"a",@progbits
	.sectionflags	@""
	.align	4
.nv.constant0.rmsprop_nesterov_f32:
	.zero		948


//--------------------- .nv.constant0.rmsprop_centered_update_f64 --------------------------
	.section	.nv.constant0.rmsprop_centered_update_f64,"a",@progbits
	.sectionflags	@""
	.align	4
.nv.constant0.rmsprop_centered_update_f64:
	.zero		980


//--------------------- .nv.constant0.rmsprop_centered_update_f32 --------------------------
	.section	.nv.constant0.rmsprop_centered_update_f32,"a",@progbits
	.sectionflags	@""
	.align	4
.nv.constant0.rmsprop_centered_update_f32:
	.zero		960


//--------------------- .nv.constant0.rmsprop_update_f64 --------------------------
	.section	.nv.constant0.rmsprop_update_f64,"a",@progbits
	.sectionflags	@""
	.align	4
.nv.constant0.rmsprop_update_f64:
	.zero		972


//--------------------- .nv.constant0.rmsprop_update_f32 --------------------------
	.section	.nv.constant0.rmsprop_update_f32,"a",@progbits
	.sectionflags	@""
	.align	4
.nv.constant0.rmsprop_update_f32:
	.zero		952


//--------------------- SYMBOLS --------------------------

	.type		.nv.reservedSmem.offset0,@object
	.size		.nv.reservedSmem.offset0,0x4
